// auto-generated by cutlass_sweep.gemm — config: {"arch": "sm_100", "cluster_m": 1, "cluster_n": 1, "dtype": "bf16", "dtype_b": "bf16", "layout": "tn", "stages": 0, "tile_k": 128, "tile_m": 128, "tile_n": 64}
#include "cutlass/cutlass.h"
#include "cutlass/gemm/collective/collective_builder.hpp"
#include "cutlass/gemm/device/gemm_universal_adapter.h"
#include "cutlass/gemm/kernel/gemm_universal.hpp"
#include "cutlass/epilogue/collective/collective_builder.hpp"

using ElemA = cutlass::bfloat16_t;
using ElemB = cutlass::bfloat16_t;
using ElemCD = cutlass::bfloat16_t;
using Acc  = float;
using TileShape    = cute::Shape<cute::_128, cute::_64, cute::_128>;
using ClusterShape = cute::Shape<cute::_1, cute::_1, cute::_1>;

using CollectiveEpilogue = typename cutlass::epilogue::collective::CollectiveBuilder<
    cutlass::arch::Sm100, cutlass::arch::OpClassTensorOp,
    TileShape, ClusterShape,
    cutlass::epilogue::collective::EpilogueTileAuto,
    Acc, Acc,
    ElemCD, cutlass::layout::RowMajor, 128 / cutlass::sizeof_bits<ElemCD>::value,
    ElemCD, cutlass::layout::RowMajor, 128 / cutlass::sizeof_bits<ElemCD>::value,
    cutlass::epilogue::collective::EpilogueScheduleAuto
  >::CollectiveOp;

using CollectiveMainloop = typename cutlass::gemm::collective::CollectiveBuilder<
    cutlass::arch::Sm100, cutlass::arch::OpClassTensorOp,
    ElemA, cutlass::layout::ColumnMajor, 128 / cutlass::sizeof_bits<ElemA>::value,
    ElemB, cutlass::layout::RowMajor, 128 / cutlass::sizeof_bits<ElemB>::value,
    Acc,
    TileShape, ClusterShape,
    cutlass::gemm::collective::StageCountAutoCarveout<static_cast<int>(sizeof(typename CollectiveEpilogue::SharedStorage))>,
    cutlass::gemm::collective::KernelScheduleAuto
  >::CollectiveOp;

using GemmKernel = cutlass::gemm::kernel::GemmUniversal<
    cute::Shape<int,int,int,int>,
    CollectiveMainloop,
    CollectiveEpilogue
>;
using Gemm = cutlass::gemm::device::GemmUniversalAdapter<GemmKernel>;

// Force the device kernel symbol into the cubin without needing a host main.
auto* _anchor = &cutlass::device_kernel<GemmKernel>;


// ===== COMPILED SASS (sm_100a) =====

	.target	sm_100a

	.elftype	@"ET_EXEC"


//--------------------- .note.nv.tkinfo           --------------------------
	.section	.note.nv.tkinfo,"",@"SHT_NOTE"
	.sectionflags	@"SHF_NOTE_NV_TKINFO"
	.tkinfo
        /*0018*/ 	.word	0x00000002
        /*0030*/ 	.string	""
        /*0030*/ 	.string	"ptxas"
        /*0030*/ 	.string	"Cuda compilation tools, release 13.0, V13.0.88"
        /*0030*/ 	.string	"Build cuda_13.0.r13.0/compiler.36424714_0"
        /*0030*/ 	.string	"-arch sm_100a -m 64 "



//--------------------- .note.nv.cuinfo           --------------------------
	.section	.note.nv.cuinfo,"",@"SHT_NOTE"
	.sectionflags	@"SHF_NOTE_NV_CUINFO"
        /*0018*/ 	.short	0x0002
        /*001a*/ 	.short	0x0064
        /*001c*/ 	.short	0x0082
	.zero		2


//--------------------- .nv.info                  --------------------------
	.section	.nv.info,"",@"SHT_CUDA_INFO"
	.align	4


	//----- nvinfo : EIATTR_REGCOUNT
	.align		4
        /*0000*/ 	.byte	0x04, 0x2f
        /*0002*/ 	.short	(.L_19 - .L_18)
	.align		4
.L_18:
        /*0004*/ 	.word	index@(_ZN7cutlass13device_kernelINS_4gemm6kernel13GemmUniversalIN4cute5tupleIJiiiiEEENS1_10collective13CollectiveMmaINS1_35MainloopSm100TmaUmmaWarpSpecializedILi4ELi2ELi4ENS5_IJNS4_1CILi1EEESB_SB_EEEEENS5_IJNSA_ILi128EEENSA_ILi64EEESE_EEENS_10bfloat16_tENS5_IJSB_llEEESH_SI_NS4_8TiledMMAINS4_8MMA_AtomIJNS4_20SM100_MMA_F16BF16_SSISH_SH_fLi128ELi64ELNS4_4UMMA5MajorE1ELSN_1ELNSM_7ScaleInE0ELSO_0EEEEEENS4_6LayoutISC_NS5_IJNSA_ILi0EEESS_SS_EEEEENS5_IJNS4_10UnderscoreESV_SV_EEEEENS4_13SM90_TMA_LOADENS4_14ComposedLayoutINS4_7SwizzleILi3ELi4ELi3EEENS4_18smem_ptr_flag_bitsILi16EEENSR_INS5_IJSF_NSA_ILi8EEEEEENS5_IJSB_SF_EEEEEEEvNS4_8identityESY_S18_vS19_EENS_8epilogue10collective18CollectiveEpilogueINS1B_23Sm100TmaWarpSpecializedILi3ELi2ELi32ELb1ELb0EEEJSG_NS5_IJNSR_ISE_SB_EENSR_INSA_ILi32EEESB_EEEEESH_NS5_IJlSB_lEEESH_S1K_NS1B_6fusion15FusionCallbacksIS1F_NS1L_17LinearCombinationISH_fSH_fLNS_15FloatRoundStyleE2EEESG_S1J_JEEENS4_5SM1004TMEM4LOAD26SM100_TMEM_LOAD_32dp32b32xESY_NSZ_INS10_ILi2ELi4ELi3EEES13_NSR_INS5_IJS14_S1H_EEENS5_IJS1H_SB_EEEEEEENS4_39AutoVectorizingCopyWithAssumedAlignmentILi128EEENS4_14SM90_TMA_STOREES1Z_S21_S21_EEEvvEEEEvNT_6ParamsE)
        /*0008*/ 	.word	0x0000006f


	//----- nvinfo : EIATTR_FRAME_SIZE
	.align		4
.L_19:
        /*000c*/ 	.byte	0x04, 0x11
        /*000e*/ 	.short	(.L_21 - .L_20)
	.align		4
.L_20:
        /*0010*/ 	.word	index@($__internal_2_$__cuda_sm10x_tcgen05_guardrail_trap_unallocated_columns_being_dealloced)
        /*0014*/ 	.word	0x00000000


	//----- nvinfo : EIATTR_FRAME_SIZE
	.align		4
.L_21:
        /*0018*/ 	.byte	0x04, 0x11
        /*001a*/ 	.short	(.L_23 - .L_22)
	.align		4
.L_22:
        /*001c*/ 	.word	index@($__internal_1_$__cuda_sm10x_tcgen05_guardrail_trap_phase_invalid_during_alloc)
        /*0020*/ 	.word	0x00000000


	//----- nvinfo : EIATTR_FRAME_SIZE
	.align		4
.L_23:
        /*0024*/ 	.byte	0x04, 0x11
        /*0026*/ 	.short	(.L_25 - .L_24)
	.align		4
.L_24:
        /*0028*/ 	.word	index@($__internal_0_$__cuda_sm10x_tcgen05_guardrail_trap_col_being_dealloced_not_returned_by_alloc)
        /*002c*/ 	.word	0x00000000


	//----- nvinfo : EIATTR_FRAME_SIZE
	.align		4
.L_25:
        /*0030*/ 	.byte	0x04, 0x11
        /*0032*/ 	.short	(.L_27 - .L_26)
	.align		4
.L_26:
        /*0034*/ 	.word	index@(_ZN7cutlass13device_kernelINS_4gemm6kernel13GemmUniversalIN4cute5tupleIJiiiiEEENS1_10collective13CollectiveMmaINS1_35MainloopSm100TmaUmmaWarpSpecializedILi4ELi2ELi4ENS5_IJNS4_1CILi1EEESB_SB_EEEEENS5_IJNSA_ILi128EEENSA_ILi64EEESE_EEENS_10bfloat16_tENS5_IJSB_llEEESH_SI_NS4_8TiledMMAINS4_8MMA_AtomIJNS4_20SM100_MMA_F16BF16_SSISH_SH_fLi128ELi64ELNS4_4UMMA5MajorE1ELSN_1ELNSM_7ScaleInE0ELSO_0EEEEEENS4_6LayoutISC_NS5_IJNSA_ILi0EEESS_SS_EEEEENS5_IJNS4_10UnderscoreESV_SV_EEEEENS4_13SM90_TMA_LOADENS4_14ComposedLayoutINS4_7SwizzleILi3ELi4ELi3EEENS4_18smem_ptr_flag_bitsILi16EEENSR_INS5_IJSF_NSA_ILi8EEEEEENS5_IJSB_SF_EEEEEEEvNS4_8identityESY_S18_vS19_EENS_8epilogue10collective18CollectiveEpilogueINS1B_23Sm100TmaWarpSpecializedILi3ELi2ELi32ELb1ELb0EEEJSG_NS5_IJNSR_ISE_SB_EENSR_INSA_ILi32EEESB_EEEEESH_NS5_IJlSB_lEEESH_S1K_NS1B_6fusion15FusionCallbacksIS1F_NS1L_17LinearCombinationISH_fSH_fLNS_15FloatRoundStyleE2EEESG_S1J_JEEENS4_5SM1004TMEM4LOAD26SM100_TMEM_LOAD_32dp32b32xESY_NSZ_INS10_ILi2ELi4ELi3EEES13_NSR_INS5_IJS14_S1H_EEENS5_IJS1H_SB_EEEEEEENS4_39AutoVectorizingCopyWithAssumedAlignmentILi128EEENS4_14SM90_TMA_STOREES1Z_S21_S21_EEEvvEEEEvNT_6ParamsE)
        /*0038*/ 	.word	0x00000000


	//----- nvinfo : EIATTR_MIN_STACK_SIZE
	.align		4
.L_27:
        /*003c*/ 	.byte	0x04, 0x12
        /*003e*/ 	.short	(.L_29 - .L_28)
	.align		4
.L_28:
        /*0040*/ 	.word	index@(_ZN7cutlass13device_kernelINS_4gemm6kernel13GemmUniversalIN4cute5tupleIJiiiiEEENS1_10collective13CollectiveMmaINS1_35MainloopSm100TmaUmmaWarpSpecializedILi4ELi2ELi4ENS5_IJNS4_1CILi1EEESB_SB_EEEEENS5_IJNSA_ILi128EEENSA_ILi64EEESE_EEENS_10bfloat16_tENS5_IJSB_llEEESH_SI_NS4_8TiledMMAINS4_8MMA_AtomIJNS4_20SM100_MMA_F16BF16_SSISH_SH_fLi128ELi64ELNS4_4UMMA5MajorE1ELSN_1ELNSM_7ScaleInE0ELSO_0EEEEEENS4_6LayoutISC_NS5_IJNSA_ILi0EEESS_SS_EEEEENS5_IJNS4_10UnderscoreESV_SV_EEEEENS4_13SM90_TMA_LOADENS4_14ComposedLayoutINS4_7SwizzleILi3ELi4ELi3EEENS4_18smem_ptr_flag_bitsILi16EEENSR_INS5_IJSF_NSA_ILi8EEEEEENS5_IJSB_SF_EEEEEEEvNS4_8identityESY_S18_vS19_EENS_8epilogue10collective18CollectiveEpilogueINS1B_23Sm100TmaWarpSpecializedILi3ELi2ELi32ELb1ELb0EEEJSG_NS5_IJNSR_ISE_SB_EENSR_INSA_ILi32EEESB_EEEEESH_NS5_IJlSB_lEEESH_S1K_NS1B_6fusion15FusionCallbacksIS1F_NS1L_17LinearCombinationISH_fSH_fLNS_15FloatRoundStyleE2EEESG_S1J_JEEENS4_5SM1004TMEM4LOAD26SM100_TMEM_LOAD_32dp32b32xESY_NSZ_INS10_ILi2ELi4ELi3EEES13_NSR_INS5_IJS14_S1H_EEENS5_IJS1H_SB_EEEEEEENS4_39AutoVectorizingCopyWithAssumedAlignmentILi128EEENS4_14SM90_TMA_STOREES1Z_S21_S21_EEEvvEEEEvNT_6ParamsE)
        /*0044*/ 	.word	0x00000000
.L_29:


//--------------------- .nv.compat                --------------------------
	.section	.nv.compat,"",@"SHT_CUDA_COMPAT_INFO"
	.align	4
        /*0000*/ 	.byte	0x02, 0x09, 0x01, 0x00, 0x02, 0x02, 0x02, 0x00, 0x02, 0x05, 0x05, 0x00, 0x03, 0x07, 0x01, 0x01
        /*0010*/ 	.byte	0x02, 0x03, 0x01, 0x00, 0x02, 0x06, 0x01, 0x00, 0x04, 0x0b, 0x08, 0x00, 0x09, 0x00, 0x00, 0x00
        /*0020*/ 	.byte	0x00, 0x00, 0x00, 0x00


//--------------------- .nv.info._ZN7cutlass13device_kernelINS_4gemm6kernel13GemmUniversalIN4cute5tupleIJiiiiEEENS1_10collective13CollectiveMmaINS1_35MainloopSm100TmaUmmaWarpSpecializedILi4ELi2ELi4ENS5_IJNS4_1CILi1EEESB_SB_EEEEENS5_IJNSA_ILi128EEENSA_ILi64EEESE_EEENS_10bfloat16_tENS5_IJSB_llEEESH_SI_NS4_8TiledMMAINS4_8MMA_AtomIJNS4_20SM100_MMA_F16BF16_SSISH_SH_fLi128ELi64ELNS4_4UMMA5MajorE1ELSN_1ELNSM_7ScaleInE0ELSO_0EEEEEENS4_6LayoutISC_NS5_IJNSA_ILi0EEESS_SS_EEEEENS5_IJNS4_10UnderscoreESV_SV_EEEEENS4_13SM90_TMA_LOADENS4_14ComposedLayoutINS4_7SwizzleILi3ELi4ELi3EEENS4_18smem_ptr_flag_bitsILi16EEENSR_INS5_IJSF_NSA_ILi8EEEEEENS5_IJSB_SF_EEEEEEEvNS4_8identityESY_S18_vS19_EENS_8epilogue10collective18CollectiveEpilogueINS1B_23Sm100TmaWarpSpecializedILi3ELi2ELi32ELb1ELb0EEEJSG_NS5_IJNSR_ISE_SB_EENSR_INSA_ILi32EEESB_EEEEESH_NS5_IJlSB_lEEESH_S1K_NS1B_6fusion15FusionCallbacksIS1F_NS1L_17LinearCombinationISH_fSH_fLNS_15FloatRoundStyleE2EEESG_S1J_JEEENS4_5SM1004TMEM4LOAD26SM100_TMEM_LOAD_32dp32b32xESY_NSZ_INS10_ILi2ELi4ELi3EEES13_NSR_INS5_IJS14_S1H_EEENS5_IJS1H_SB_EEEEEEENS4_39AutoVectorizingCopyWithAssumedAlignmentILi128EEENS4_14SM90_TMA_STOREES1Z_S21_S21_EEEvvEEEEvNT_6ParamsE --------------------------
	.section	.nv.info._ZN7cutlass13device_kernelINS_4gemm6kernel13GemmUniversalIN4cute5tupleIJiiiiEEENS1_10collective13CollectiveMmaINS1_35MainloopSm100TmaUmmaWarpSpecializedILi4ELi2ELi4ENS5_IJNS4_1CILi1EEESB_SB_EEEEENS5_IJNSA_ILi128EEENSA_ILi64EEESE_EEENS_10bfloat16_tENS5_IJSB_llEEESH_SI_NS4_8TiledMMAINS4_8MMA_AtomIJNS4_20SM100_MMA_F16BF16_SSISH_SH_fLi128ELi64ELNS4_4UMMA5MajorE1ELSN_1ELNSM_7ScaleInE0ELSO_0EEEEEENS4_6LayoutISC_NS5_IJNSA_ILi0EEESS_SS_EEEEENS5_IJNS4_10UnderscoreESV_SV_EEEEENS4_13SM90_TMA_LOADENS4_14ComposedLayoutINS4_7SwizzleILi3ELi4ELi3EEENS4_18smem_ptr_flag_bitsILi16EEENSR_INS5_IJSF_NSA_ILi8EEEEEENS5_IJSB_SF_EEEEEEEvNS4_8identityESY_S18_vS19_EENS_8epilogue10collective18CollectiveEpilogueINS1B_23Sm100TmaWarpSpecializedILi3ELi2ELi32ELb1ELb0EEEJSG_NS5_IJNSR_ISE_SB_EENSR_INSA_ILi32EEESB_EEEEESH_NS5_IJlSB_lEEESH_S1K_NS1B_6fusion15FusionCallbacksIS1F_NS1L_17LinearCombinationISH_fSH_fLNS_15FloatRoundStyleE2EEESG_S1J_JEEENS4_5SM1004TMEM4LOAD26SM100_TMEM_LOAD_32dp32b32xESY_NSZ_INS10_ILi2ELi4ELi3EEES13_NSR_INS5_IJS14_S1H_EEENS5_IJS1H_SB_EEEEEEENS4_39AutoVectorizingCopyWithAssumedAlignmentILi128EEENS4_14SM90_TMA_STOREES1Z_S21_S21_EEEvvEEEEvNT_6ParamsE,"",@"SHT_CUDA_INFO"
	.sectionflags	@""
	.align	4


	//----- nvinfo : EIATTR_CUDA_API_VERSION
	.align		4
        /*0000*/ 	.byte	0x04, 0x37
        /*0002*/ 	.short	(.L_31 - .L_30)
.L_30:
        /*0004*/ 	.word	0x00000082


	//----- nvinfo : EIATTR_KPARAM_INFO
	.align		4
.L_31:
        /*0008*/ 	.byte	0x04, 0x17
        /*000a*/ 	.short	(.L_33 - .L_32)
.L_32:
        /*000c*/ 	.word	0x00000000
        /*0010*/ 	.short	0x0000
        /*0012*/ 	.short	0x0000
        /*0014*/ 	.byte	0x00, 0xf0, 0x01, 0x20


	//----- nvinfo : EIATTR_AT_ENTRY_FRAGMENTS
	.align		4
.L_33:
        /*0018*/ 	.byte	0x04, 0x4f
        /*001a*/ 	.short	(.L_35 - .L_34)


	//   ....[0]....
.L_34:
        /*001c*/ 	.word	0x00000006


	//----- nvinfo : EIATTR_RESERVED_SMEM_USED
	.align		4
.L_35:
        /*0020*/ 	.byte	0x01, 0x41
	.zero		2


	//----- nvinfo : EIATTR_SPARSE_MMA_MASK
	.align		4
        /*0024*/ 	.byte	0x03, 0x50
        /*0026*/ 	.short	0x0000


	//----- nvinfo : EIATTR_TCGEN05_1CTA_USED
	.align		4
        /*0028*/ 	.byte	0x01, 0x51
	.zero		2


	//----- nvinfo : EIATTR_MAXREG_COUNT
	.align		4
        /*002c*/ 	.byte	0x03, 0x1b
        /*002e*/ 	.short	0x00ff


	//----- nvinfo : EIATTR_NUM_BARRIERS
	.align		4
        /*0030*/ 	.byte	0x02, 0x4c
        /*0032*/ 	.byte	0x07
	.zero		1


	//----- nvinfo : EIATTR_EXTERNS
	.align		4
        /*0034*/ 	.byte	0x04, 0x0f
        /*0036*/ 	.short	(.L_37 - .L_36)


	//   ....[0]....
	.align		4
.L_36:
        /*0038*/ 	.word	index@(__assertfail)


	//----- nvinfo : EIATTR_MERCURY_ISA_VERSION
	.align		4
.L_37:
        /*003c*/ 	.byte	0x03, 0x5f
        /*003e*/ 	.short	0x0101


	//----- nvinfo : EIATTR_INT_WARP_WIDE_INSTR_OFFSETS
	.align		4
        /*0040*/ 	.byte	0x04, 0x31
        /*0042*/ 	.short	(.L_39 - .L_38)


	//   ....[0]....
.L_38:
        /*0044*/ 	.word	0x00001e80


	//   ....[1]....
        /*0048*/ 	.word	0x00003a70


	//   ....[2]....
        /*004c*/ 	.word	0x00003aa0


	//   ....[3]....
        /*0050*/ 	.word	0x00003af0


	//   ....[4]....
        /*0054*/ 	.word	0x000043e0


	//   ....[5]....
        /*0058*/ 	.word	0x00004400


	//   ....[6]....
        /*005c*/ 	.word	0x000046d0


	//   ....[7]....
        /*0060*/ 	.word	0x00004800


	//----- nvinfo : EIATTR_COOP_GROUP_MASK_REGIDS
	.align		4
.L_39:
        /*0064*/ 	.byte	0x04, 0x29
        /*0066*/ 	.short	(.L_41 - .L_40)


	//   ....[0]....
.L_40:
        /*0068*/ 	.word	0xffffffff


	//   ....[1]....
        /*006c*/ 	.word	0xffffffff


	//   ....[2]....
        /*0070*/ 	.word	0xffffffff


	//   ....[3]....
        /*0074*/ 	.word	0xffffffff


	//   ....[4]....
        /*0078*/ 	.word	0xffffffff


	//   ....[5]....
        /*007c*/ 	.word	0xffffffff


	//   ....[6]....
        /*0080*/ 	.word	0xffffffff


	//   ....[7]....
        /*0084*/ 	.word	0xffffffff


	//   ....[8]....
        /*0088*/ 	.word	0xffffffff


	//   ....[9]....
        /*008c*/ 	.word	0xffffffff


	//   ....[10]....
        /*0090*/ 	.word	0xffffffff


	//   ....[11]....
        /*0094*/ 	.word	0xffffffff


	//   ....[12]....
        /*0098*/ 	.word	0xffffffff


	//----- nvinfo : EIATTR_COOP_GROUP_INSTR_OFFSETS
	.align		4
.L_41:
        /*009c*/ 	.byte	0x04, 0x28
        /*009e*/ 	.short	(.L_43 - .L_42)


	//   ....[0]....
.L_42:
        /*00a0*/ 	.word	0x00000090


	//   ....[1]....
        /*00a4*/ 	.word	0x000004d0


	//   ....[2]....
        /*00a8*/ 	.word	0x00000640


	//   ....[3]....
        /*00ac*/ 	.word	0x000007c0


	//   ....[4]....
        /*00b0*/ 	.word	0x000008c0


	//   ....[5]....
        /*00b4*/ 	.word	0x00000a30


	//   ....[6]....
        /*00b8*/ 	.word	0x00000bd0


	//   ....[7]....
        /*00bc*/ 	.word	0x00001d60


	//   ....[8]....
        /*00c0*/ 	.word	0x00002b40


	//   ....[9]....
        /*00c4*/ 	.word	0x00002d50


	//   ....[10]....
        /*00c8*/ 	.word	0x00002d80


	//   ....[11]....
        /*00cc*/ 	.word	0x00003960


	//   ....[12]....
        /*00d0*/ 	.word	0x00003b90


	//----- nvinfo : EIATTR_VRC_CTA_INIT_COUNT
	.align		4
.L_43:
        /*00d4*/ 	.byte	0x02, 0x4a
        /*00d6*/ 	.byte	0x80
	.zero		1


	//----- nvinfo : EIATTR_SYSCALL_OFFSETS
	.align		4
        /*00d8*/ 	.byte	0x04, 0x46
        /*00da*/ 	.short	(.L_45 - .L_44)


	//   ....[0]....
.L_44:
        /*00dc*/ 	.word	0x000053b0


	//   ....[1]....
        /*00e0*/ 	.word	0x000054a0


	//   ....[2]....
        /*00e4*/ 	.word	0x00005ce0


	//   ....[3]....
        /*00e8*/ 	.word	0x00006990


	//----- nvinfo : EIATTR_MBARRIER_INSTR_OFFSETS
	.align		4
.L_45:
        /*00ec*/ 	.byte	0x04, 0x39
        /*00ee*/ 	.short	(.L_47 - .L_46)


	//   ....[0]....
.L_46:
        /*00f0*/ 	.word	0x000005b0
        /*00f4*/ 	.word	0x000000ff
        /*00f8*/ 	.word	0x00000000
        /*00fc*/ 	.short	0x0100
        /*00fe*/ 	.byte	0x05
	.zero		1


	//   ....[1]....
        /*0100*/ 	.word	0x000005c0
        /*0104*/ 	.word	0x000000ff
        /*0108*/ 	.word	0x00000020
        /*010c*/ 	.short	0x0100
        /*010e*/ 	.byte	0x05
	.zero		1


	//   ....[2]....
        /*0110*/ 	.word	0x000005d0
        /*0114*/ 	.word	0x000000ff
        /*0118*/ 	.word	0x00000008
        /*011c*/ 	.short	0x0100
        /*011e*/ 	.byte	0x05
	.zero		1


	//   ....[3]....
        /*0120*/ 	.word	0x000005e0
        /*0124*/ 	.word	0x000000ff
        /*0128*/ 	.word	0x00000028
        /*012c*/ 	.short	0x0100
        /*012e*/ 	.byte	0x05
	.zero		1


	//   ....[4]....
        /*0130*/ 	.word	0x000005f0
        /*0134*/ 	.word	0x000000ff
        /*0138*/ 	.word	0x00000010
        /*013c*/ 	.short	0x0100
        /*013e*/ 	.byte	0x05
	.zero		1


	//   ....[5]....
        /*0140*/ 	.word	0x00000600
        /*0144*/ 	.word	0x000000ff
        /*0148*/ 	.word	0x00000030
        /*014c*/ 	.short	0x0100
        /*014e*/ 	.byte	0x05
	.zero		1


	//   ....[6]....
        /*0150*/ 	.word	0x00000610
        /*0154*/ 	.word	0x000000ff
        /*0158*/ 	.word	0x00000018
        /*015c*/ 	.short	0x0100
        /*015e*/ 	.byte	0x05
	.zero		1


	//   ....[7]....
        /*0160*/ 	.word	0x00000620
        /*0164*/ 	.word	0x000000ff
        /*0168*/ 	.word	0x00000038
        /*016c*/ 	.short	0x0100
        /*016e*/ 	.byte	0x05
	.zero		1


	//   ....[8]....
        /*0170*/ 	.word	0x00000750
        /*0174*/ 	.word	0x000000ff
        /*0178*/ 	.word	0x00000040
        /*017c*/ 	.short	0x0100
        /*017e*/ 	.byte	0x07
	.zero		1


	//   ....[9]....
        /*0180*/ 	.word	0x00000760
        /*0184*/ 	.word	0x000000ff
        /*0188*/ 	.word	0x00000058
        /*018c*/ 	.short	0x0100
        /*018e*/ 	.byte	0x07
	.zero		1


	//   ....[10]....
        /*0190*/ 	.word	0x00000770
        /*0194*/ 	.word	0x000000ff
        /*0198*/ 	.word	0x00000048
        /*019c*/ 	.short	0x0100
        /*019e*/ 	.byte	0x07
	.zero		1


	//   ....[11]....
        /*01a0*/ 	.word	0x00000780
        /*01a4*/ 	.word	0x000000ff
        /*01a8*/ 	.word	0x00000060
        /*01ac*/ 	.short	0x0100
        /*01ae*/ 	.byte	0x07
	.zero		1


	//   ....[12]....
        /*01b0*/ 	.word	0x00000790
        /*01b4*/ 	.word	0x000000ff
        /*01b8*/ 	.word	0x00000050
        /*01bc*/ 	.short	0x0100
        /*01be*/ 	.byte	0x07
	.zero		1


	//   ....[13]....
        /*01c0*/ 	.word	0x000007a0
        /*01c4*/ 	.word	0x000000ff
        /*01c8*/ 	.word	0x00000068
        /*01cc*/ 	.short	0x0100
        /*01ce*/ 	.byte	0x07
	.zero		1


	//   ....[14]....
        /*01d0*/ 	.word	0x00000890
        /*01d4*/ 	.word	0x000000ff
        /*01d8*/ 	.word	0x00000070
        /*01dc*/ 	.short	0x0100
        /*01de*/ 	.byte	0x05
	.zero		1


	//   ....[15]....
        /*01e0*/ 	.word	0x000008a0
        /*01e4*/ 	.word	0x000000ff
        /*01e8*/ 	.word	0x00000078
        /*01ec*/ 	.short	0x0100
        /*01ee*/ 	.byte	0x05
	.zero		1


	//   ....[16]....
        /*01f0*/ 	.word	0x000009e0
        /*01f4*/ 	.word	0x000000ff
        /*01f8*/ 	.word	0x00000080
        /*01fc*/ 	.short	0x0100
        /*01fe*/ 	.byte	0x05
	.zero		1


	//   ....[17]....
        /*0200*/ 	.word	0x000009f0
        /*0204*/ 	.word	0x000000ff
        /*0208*/ 	.word	0x00000090
        /*020c*/ 	.short	0x0100
        /*020e*/ 	.byte	0x05
	.zero		1


	//   ....[18]....
        /*0210*/ 	.word	0x00000a00
        /*0214*/ 	.word	0x000000ff
        /*0218*/ 	.word	0x00000088
        /*021c*/ 	.short	0x0100
        /*021e*/ 	.byte	0x05
	.zero		1


	//   ....[19]....
        /*0220*/ 	.word	0x00000a10
        /*0224*/ 	.word	0x000000ff
        /*0228*/ 	.word	0x00000098
        /*022c*/ 	.short	0x0100
        /*022e*/ 	.byte	0x05
	.zero		1


	//   ....[20]....
        /*0230*/ 	.word	0x00000b40
        /*0234*/ 	.word	0x000000ff
        /*0238*/ 	.word	0x000000a0
        /*023c*/ 	.short	0x0100
        /*023e*/ 	.byte	0x07
	.zero		1


	//   ....[21]....
        /*0240*/ 	.word	0x00000b50
        /*0244*/ 	.word	0x000000ff
        /*0248*/ 	.word	0x000000c0
        /*024c*/ 	.short	0x0100
        /*024e*/ 	.byte	0x07
	.zero		1


	//   ....[22]....
        /*0250*/ 	.word	0x00000b60
        /*0254*/ 	.word	0x000000ff
        /*0258*/ 	.word	0x000000a8
        /*025c*/ 	.short	0x0100
        /*025e*/ 	.byte	0x07
	.zero		1


	//   ....[23]....
        /*0260*/ 	.word	0x00000b70
        /*0264*/ 	.word	0x000000ff
        /*0268*/ 	.word	0x000000c8
        /*026c*/ 	.short	0x0100
        /*026e*/ 	.byte	0x07
	.zero		1


	//   ....[24]....
        /*0270*/ 	.word	0x00000b80
        /*0274*/ 	.word	0x000000ff
        /*0278*/ 	.word	0x000000b0
        /*027c*/ 	.short	0x0100
        /*027e*/ 	.byte	0x07
	.zero		1


	//   ....[25]....
        /*0280*/ 	.word	0x00000b90
        /*0284*/ 	.word	0x000000ff
        /*0288*/ 	.word	0x000000d0
        /*028c*/ 	.short	0x0100
        /*028e*/ 	.byte	0x07
	.zero		1


	//   ....[26]....
        /*0290*/ 	.word	0x00000ba0
        /*0294*/ 	.word	0x000000ff
        /*0298*/ 	.word	0x000000b8
        /*029c*/ 	.short	0x0100
        /*029e*/ 	.byte	0x07
	.zero		1


	//   ....[27]....
        /*02a0*/ 	.word	0x00000bb0
        /*02a4*/ 	.word	0x000000ff
        /*02a8*/ 	.word	0x000000d8
        /*02ac*/ 	.short	0x0100
        /*02ae*/ 	.byte	0x07
	.zero		1


	//   ....[28]....
        /*02b0*/ 	.word	0x00000ca0
        /*02b4*/ 	.word	0x000000ff
        /*02b8*/ 	.word	0x000000e0
        /*02bc*/ 	.short	0x0100
        /*02be*/ 	.byte	0x05
	.zero		1


	//   ....[29]....
        /*02c0*/ 	.word	0x00000cb0
        /*02c4*/ 	.word	0x000000ff
        /*02c8*/ 	.word	0x000000f0
        /*02cc*/ 	.short	0x0100
        /*02ce*/ 	.byte	0x05
	.zero		1


	//   ....[30]....
        /*02d0*/ 	.word	0x00000cc0
        /*02d4*/ 	.word	0x000000ff
        /*02d8*/ 	.word	0x000000e8
        /*02dc*/ 	.short	0x0100
        /*02de*/ 	.byte	0x05
	.zero		1


	//   ....[31]....
        /*02e0*/ 	.word	0x00000cd0
        /*02e4*/ 	.word	0x000000ff
        /*02e8*/ 	.word	0x000000f8
        /*02ec*/ 	.short	0x0100
        /*02ee*/ 	.byte	0x05
	.zero		1


	//   ....[32]....
        /*02f0*/ 	.word	0x000015a0
        /*02f4*/ 	.word	0x00000002
        /*02f8*/ 	.word	0x000000f0
        /*02fc*/ 	.short	0x010a
        /*02fe*/ 	.byte	0xff
	.zero		1


	//   ....[33]....
        /*0300*/ 	.word	0x000015d0
        /*0304*/ 	.word	0x00000002
        /*0308*/ 	.word	0x000000e0
        /*030c*/ 	.short	0x0101
        /*030e*/ 	.byte	0xff
	.zero		1


	//   ....[34]....
        /*0310*/ 	.word	0x000016a0
        /*0314*/ 	.word	0x000000ff
        /*0318*/ 	.word	0x00000020
        /*031c*/ 	.short	0x010a
        /*031e*/ 	.byte	0x08
	.zero		1


	//   ....[35]....
        /*0320*/ 	.word	0x00001750
        /*0324*/ 	.word	0x000000ff
        /*0328*/ 	.word	0x00000020
        /*032c*/ 	.short	0x010a
        /*032e*/ 	.byte	0x21
	.zero		1


	//   ....[36]....
        /*0330*/ 	.word	0x000018a0
        /*0334*/ 	.word	0x000000ff
        /*0338*/ 	.word	0x00000020
        /*033c*/ 	.short	0x010a
        /*033e*/ 	.byte	0x08
	.zero		1


	//   ....[37]....
        /*0340*/ 	.word	0x00001a00
        /*0344*/ 	.word	0x000000ff
        /*0348*/ 	.word	0x00000078
        /*034c*/ 	.short	0x0101
        /*034e*/ 	.byte	0x04
	.zero		1


	//   ....[38]....
        /*0350*/ 	.word	0x00001a20
        /*0354*/ 	.word	0x000000ff
        /*0358*/ 	.word	0x00000020
        /*035c*/ 	.short	0x010a
        /*035e*/ 	.byte	0x08
	.zero		1


	//   ....[39]....
        /*0360*/ 	.word	0x00001ab0
        /*0364*/ 	.word	0x000000ff
        /*0368*/ 	.word	0x00000020
        /*036c*/ 	.short	0x010a
        /*036e*/ 	.byte	0x19
	.zero		1


	//   ....[40]....
        /*0370*/ 	.word	0x00001c00
        /*0374*/ 	.word	0x000000ff
        /*0378*/ 	.word	0x00000020
        /*037c*/ 	.short	0x010a
        /*037e*/ 	.byte	0x08
	.zero		1


	//   ....[41]....
        /*0380*/ 	.word	0x00001d90
        /*0384*/ 	.word	0x00000002
        /*0388*/ 	.word	0x00000080
        /*038c*/ 	.short	0x010a
        /*038e*/ 	.byte	0xff
	.zero		1


	//   ....[42]....
        /*0390*/ 	.word	0x00001e50
        /*0394*/ 	.word	0x00000002
        /*0398*/ 	.word	0x00000000
        /*039c*/ 	.short	0x0101
        /*039e*/ 	.byte	0xff
	.zero		1


	//   ....[43]....
        /*03a0*/ 	.word	0x000023b0
        /*03a4*/ 	.word	0x000000ff
        /*03a8*/ 	.word	0x00000000
        /*03ac*/ 	.short	0x010a
        /*03ae*/ 	.byte	0x05
	.zero		1


	//   ....[44]....
        /*03b0*/ 	.word	0x00002440
        /*03b4*/ 	.word	0x000000ff
        /*03b8*/ 	.word	0x00000000
        /*03bc*/ 	.short	0x010a
        /*03be*/ 	.byte	0x05
	.zero		1


	//   ....[45]....
        /*03c0*/ 	.word	0x000024d0
        /*03c4*/ 	.word	0x000000ff
        /*03c8*/ 	.word	0x00000000
        /*03cc*/ 	.short	0x010a
        /*03ce*/ 	.byte	0x05
	.zero		1


	//   ....[46]....
        /*03d0*/ 	.word	0x00002570
        /*03d4*/ 	.word	0x00000000
        /*03d8*/ 	.word	0x00000000
        /*03dc*/ 	.short	0x010a
        /*03de*/ 	.byte	0xff
	.zero		1


	//   ....[47]....
        /*03e0*/ 	.word	0x00002690
        /*03e4*/ 	.word	0x00000000
        /*03e8*/ 	.word	0x000000e0
        /*03ec*/ 	.short	0x010a
        /*03ee*/ 	.byte	0xff
	.zero		1


	//   ....[48]....
        /*03f0*/ 	.word	0x00002700
        /*03f4*/ 	.word	0x00000000
        /*03f8*/ 	.word	0x00000000
        /*03fc*/ 	.short	0x0101
        /*03fe*/ 	.byte	0xff
	.zero		1


	//   ....[49]....
        /*0400*/ 	.word	0x00002720
        /*0404*/ 	.word	0x000000ff
        /*0408*/ 	.word	0x00000090
        /*040c*/ 	.short	0x010a
        /*040e*/ 	.byte	0x05
	.zero		1


	//   ....[50]....
        /*0410*/ 	.word	0x00002840
        /*0414*/ 	.word	0x00000000
        /*0418*/ 	.word	0x00000080
        /*041c*/ 	.short	0x010a
        /*041e*/ 	.byte	0xff
	.zero		1


	//   ....[51]....
        /*0420*/ 	.word	0x00002940
        /*0424*/ 	.word	0x00000000
        /*0428*/ 	.word	0x00000000
        /*042c*/ 	.short	0x0101
        /*042e*/ 	.byte	0xff
	.zero		1


	//   ....[52]....
        /*0430*/ 	.word	0x000029d0
        /*0434*/ 	.word	0x000000ff
        /*0438*/ 	.word	0x00000090
        /*043c*/ 	.short	0x0106
        /*043e*/ 	.byte	0x05
	.zero		1


	//   ....[53]....
        /*0440*/ 	.word	0x000029f0
        /*0444*/ 	.word	0x000000ff
        /*0448*/ 	.word	0x00000090
        /*044c*/ 	.short	0x010a
        /*044e*/ 	.byte	0x05
	.zero		1


	//   ....[54]....
        /*0450*/ 	.word	0x00002a80
        /*0454*/ 	.word	0x000000ff
        /*0458*/ 	.word	0x00000090
        /*045c*/ 	.short	0x0106
        /*045e*/ 	.byte	0x04
	.zero		1


	//   ....[55]....
        /*0460*/ 	.word	0x00002ac0
        /*0464*/ 	.word	0x00000000
        /*0468*/ 	.word	0x00000090
        /*046c*/ 	.short	0x010a
        /*046e*/ 	.byte	0xff
	.zero		1


	//   ....[56]....
        /*0470*/ 	.word	0x00003070
        /*0474*/ 	.word	0x00000000
        /*0478*/ 	.word	0x00000080
        /*047c*/ 	.short	0x010a
        /*047e*/ 	.byte	0xff
	.zero		1


	//   ....[57]....
        /*0480*/ 	.word	0x00003170
        /*0484*/ 	.word	0x00000003
        /*0488*/ 	.word	0x00000000
        /*048c*/ 	.short	0x0101
        /*048e*/ 	.byte	0xff
	.zero		1


	//   ....[58]....
        /*0490*/ 	.word	0x00003180
        /*0494*/ 	.word	0x000000ff
        /*0498*/ 	.word	0x00000000
        /*049c*/ 	.short	0x010a
        /*049e*/ 	.byte	0x07
	.zero		1


	//   ....[59]....
        /*04a0*/ 	.word	0x000031b0
        /*04a4*/ 	.word	0x000000ff
        /*04a8*/ 	.word	0x000000c0
        /*04ac*/ 	.short	0x010a
        /*04ae*/ 	.byte	0x06
	.zero		1


	//   ....[60]....
        /*04b0*/ 	.word	0x00003280
        /*04b4*/ 	.word	0x000000ff
        /*04b8*/ 	.word	0x00000000
        /*04bc*/ 	.short	0x010a
        /*04be*/ 	.byte	0x0a
	.zero		1


	//   ....[61]....
        /*04c0*/ 	.word	0x000033b0
        /*04c4*/ 	.word	0x000000ff
        /*04c8*/ 	.word	0x00000000
        /*04cc*/ 	.short	0x010a
        /*04ce*/ 	.byte	0x22
	.zero		1


	//   ....[62]....
        /*04d0*/ 	.word	0x00003790
        /*04d4*/ 	.word	0x000000ff
        /*04d8*/ 	.word	0x00000000
        /*04dc*/ 	.short	0x010a
        /*04de*/ 	.byte	0x06
	.zero		1


	//   ....[63]....
        /*04e0*/ 	.word	0x00003820
        /*04e4*/ 	.word	0x000000ff
        /*04e8*/ 	.word	0x00000000
        /*04ec*/ 	.short	0x010a
        /*04ee*/ 	.byte	0x06
	.zero		1


	//   ....[64]....
        /*04f0*/ 	.word	0x000038b0
        /*04f4*/ 	.word	0x000000ff
        /*04f8*/ 	.word	0x00000000
        /*04fc*/ 	.short	0x010a
        /*04fe*/ 	.byte	0x06
	.zero		1


	//   ....[65]....
        /*0500*/ 	.word	0x00003940
        /*0504*/ 	.word	0x000000ff
        /*0508*/ 	.word	0x00000000
        /*050c*/ 	.short	0x010a
        /*050e*/ 	.byte	0x07
	.zero		1


	//   ....[66]....
        /*0510*/ 	.word	0x00003d80
        /*0514*/ 	.word	0x00000000
        /*0518*/ 	.word	0x00000080
        /*051c*/ 	.short	0x010a
        /*051e*/ 	.byte	0xff
	.zero		1


	//   ....[67]....
        /*0520*/ 	.word	0x00003e40
        /*0524*/ 	.word	0x00000000
        /*0528*/ 	.word	0x00000000
        /*052c*/ 	.short	0x0101
        /*052e*/ 	.byte	0xff
	.zero		1


	//   ....[68]....
        /*0530*/ 	.word	0x00004160
        /*0534*/ 	.word	0x000000ff
        /*0538*/ 	.word	0x00000078
        /*053c*/ 	.short	0x010a
        /*053e*/ 	.byte	0x07
	.zero		1


	//   ....[69]....
        /*0540*/ 	.word	0x00004380
        /*0544*/ 	.word	0x000000ff
        /*0548*/ 	.word	0x00000058
        /*054c*/ 	.short	0x010a
        /*054e*/ 	.byte	0x0f
	.zero		1


	//   ....[70]....
        /*0550*/ 	.word	0x00004580
        /*0554*/ 	.word	0x000000ff
        /*0558*/ 	.word	0x00000040
        /*055c*/ 	.short	0x010b
        /*055e*/ 	.byte	0x0f
	.zero		1


	//   ....[71]....
        /*0560*/ 	.word	0x000045d0
        /*0564*/ 	.word	0x000000ff
        /*0568*/ 	.word	0x00000000
        /*056c*/ 	.short	0x0101
        /*056e*/ 	.byte	0x10
	.zero		1


	//   ....[72]....
        /*0570*/ 	.word	0x00004610
        /*0574*/ 	.word	0x000000ff
        /*0578*/ 	.word	0x00000058
        /*057c*/ 	.short	0x010a
        /*057e*/ 	.byte	0x0d
	.zero		1


	//   ....[73]....
        /*0580*/ 	.word	0x00004850
        /*0584*/ 	.word	0x000000ff
        /*0588*/ 	.word	0x00000040
        /*058c*/ 	.short	0x010b
        /*058e*/ 	.byte	0x0d
	.zero		1


	//   ....[74]....
        /*0590*/ 	.word	0x000048c0
        /*0594*/ 	.word	0x000000ff
        /*0598*/ 	.word	0x00000000
        /*059c*/ 	.short	0x0101
        /*059e*/ 	.byte	0x0f
	.zero		1


	//   ....[75]....
        /*05a0*/ 	.word	0x00004910
        /*05a4*/ 	.word	0x000000ff
        /*05a8*/ 	.word	0x00000000
        /*05ac*/ 	.short	0x010a
        /*05ae*/ 	.byte	0x04
	.zero		1


	//   ....[76]....
        /*05b0*/ 	.word	0x000049a0
        /*05b4*/ 	.word	0x000000ff
        /*05b8*/ 	.word	0x00000000
        /*05bc*/ 	.short	0x010a
        /*05be*/ 	.byte	0x04
	.zero		1


	//   ....[77]....
        /*05c0*/ 	.word	0x00004a40
        /*05c4*/ 	.word	0x00000000
        /*05c8*/ 	.word	0x00000000
        /*05cc*/ 	.short	0x010a
        /*05ce*/ 	.byte	0xff
	.zero		1


	//   ....[78]....
        /*05d0*/ 	.word	0x00004d80
        /*05d4*/ 	.word	0x00000000
        /*05d8*/ 	.word	0x00000080
        /*05dc*/ 	.short	0x010a
        /*05de*/ 	.byte	0xff
	.zero		1


	//   ....[79]....
        /*05e0*/ 	.word	0x00004e90
        /*05e4*/ 	.word	0x00000000
        /*05e8*/ 	.word	0x00000000
        /*05ec*/ 	.short	0x0101
        /*05ee*/ 	.byte	0xff
	.zero		1


	//   ....[80]....
        /*05f0*/ 	.word	0x00005930
        /*05f4*/ 	.word	0x00000000
        /*05f8*/ 	.word	0x00000040
        /*05fc*/ 	.short	0x010a
        /*05fe*/ 	.byte	0xff
	.zero		1


	//   ....[81]....
        /*0600*/ 	.word	0x000059a0
        /*0604*/ 	.word	0x00000049
        /*0608*/ 	.word	0x000000a0
        /*060c*/ 	.short	0x010a
        /*060e*/ 	.byte	0xff
	.zero		1


	//   ....[82]....
        /*0610*/ 	.word	0x00005a90
        /*0614*/ 	.word	0x00000000
        /*0618*/ 	.word	0x00000040
        /*061c*/ 	.short	0x010a
        /*061e*/ 	.byte	0xff
	.zero		1


	//   ....[83]....
        /*0620*/ 	.word	0x00005bc0
        /*0624*/ 	.word	0x00000049
        /*0628*/ 	.word	0x000000a0
        /*062c*/ 	.short	0x010a
        /*062e*/ 	.byte	0xff
	.zero		1


	//   ....[84]....
        /*0630*/ 	.word	0x000066d0
        /*0634*/ 	.word	0x00000000
        /*0638*/ 	.word	0x00000000
        /*063c*/ 	.short	0x0101
        /*063e*/ 	.byte	0xff
	.zero		1


	//   ....[85]....
        /*0640*/ 	.word	0x000066e0
        /*0644*/ 	.word	0x00000002
        /*0648*/ 	.word	0x00000040
        /*064c*/ 	.short	0x010a
        /*064e*/ 	.byte	0xff
	.zero		1


	//   ....[86]....
        /*0650*/ 	.word	0x000067b0
        /*0654*/ 	.word	0x00000002
        /*0658*/ 	.word	0x00000040
        /*065c*/ 	.short	0x010a
        /*065e*/ 	.byte	0xff
	.zero		1


	//   ....[87]....
        /*0660*/ 	.word	0x00006b20
        /*0664*/ 	.word	0x000000ff
        /*0668*/ 	.word	0x00000000
        /*066c*/ 	.short	0x0101
        /*066e*/ 	.byte	0x05
	.zero		1


	//   ....[88]....
        /*0670*/ 	.word	0x00007450
        /*0674*/ 	.word	0x00000000
        /*0678*/ 	.word	0x00000000
        /*067c*/ 	.short	0x0101
        /*067e*/ 	.byte	0xff
	.zero		1


	//   ....[89]....
        /*0680*/ 	.word	0x000076c0
        /*0684*/ 	.word	0x000000ff
        /*0688*/ 	.word	0x00000000
        /*068c*/ 	.short	0x0101
        /*068e*/ 	.byte	0x04
	.zero		1


	//   ....[90]....
        /*0690*/ 	.word	0x000076e0
        /*0694*/ 	.word	0x00000002
        /*0698*/ 	.word	0x000000f0
        /*069c*/ 	.short	0x010a
        /*069e*/ 	.byte	0xff
	.zero		1


	//   ....[91]....
        /*06a0*/ 	.word	0x00007740
        /*06a4*/ 	.word	0x00000002
        /*06a8*/ 	.word	0x00000020
        /*06ac*/ 	.short	0x010a
        /*06ae*/ 	.byte	0xff
	.zero		1


	//   ....[92]....
        /*06b0*/ 	.word	0x000077a0
        /*06b4*/ 	.word	0x00000002
        /*06b8*/ 	.word	0x00000020
        /*06bc*/ 	.short	0x010a
        /*06be*/ 	.byte	0xff
	.zero		1


	//   ....[93]....
        /*06c0*/ 	.word	0x000077f0
        /*06c4*/ 	.word	0x00000002
        /*06c8*/ 	.word	0x00000080
        /*06cc*/ 	.short	0x010a
        /*06ce*/ 	.byte	0xff
	.zero		1


	//   ....[94]....
        /*06d0*/ 	.word	0x00007850
        /*06d4*/ 	.word	0x00000000
        /*06d8*/ 	.word	0x00000000
        /*06dc*/ 	.short	0x010a
        /*06de*/ 	.byte	0xff
	.zero		1


	//   ....[95]....
        /*06e0*/ 	.word	0x000078b0
        /*06e4*/ 	.word	0x00000000
        /*06e8*/ 	.word	0x00000000
        /*06ec*/ 	.short	0x010a
        /*06ee*/ 	.byte	0xff
	.zero		1


	//   ....[96]....
        /*06f0*/ 	.word	0x00007910
        /*06f4*/ 	.word	0x00000000
        /*06f8*/ 	.word	0x00000000
        /*06fc*/ 	.short	0x010a
        /*06fe*/ 	.byte	0xff
	.zero		1


	//   ....[97]....
        /*0700*/ 	.word	0x00007960
        /*0704*/ 	.word	0x00000000
        /*0708*/ 	.word	0x000000e0
        /*070c*/ 	.short	0x010a
        /*070e*/ 	.byte	0xff
	.zero		1


	//   ....[98]....
        /*0710*/ 	.word	0x000079c0
        /*0714*/ 	.word	0x00000000
        /*0718*/ 	.word	0x00000090
        /*071c*/ 	.short	0x010a
        /*071e*/ 	.byte	0xff
	.zero		1


	//   ....[99]....
        /*0720*/ 	.word	0x00007a10
        /*0724*/ 	.word	0x00000000
        /*0728*/ 	.word	0x00000080
        /*072c*/ 	.short	0x010a
        /*072e*/ 	.byte	0xff
	.zero		1


	//   ....[100]....
        /*0730*/ 	.word	0x00007a70
        /*0734*/ 	.word	0x00000000
        /*0738*/ 	.word	0x00000090
        /*073c*/ 	.short	0x010a
        /*073e*/ 	.byte	0xff
	.zero		1


	//   ....[101]....
        /*0740*/ 	.word	0x00007ac0
        /*0744*/ 	.word	0x00000000
        /*0748*/ 	.word	0x00000080
        /*074c*/ 	.short	0x010a
        /*074e*/ 	.byte	0xff
	.zero		1


	//   ....[102]....
        /*0750*/ 	.word	0x00007b20
        /*0754*/ 	.word	0x00000002
        /*0758*/ 	.word	0x000000c0
        /*075c*/ 	.short	0x010a
        /*075e*/ 	.byte	0xff
	.zero		1


	//   ....[103]....
        /*0760*/ 	.word	0x00007b80
        /*0764*/ 	.word	0x00000000
        /*0768*/ 	.word	0x00000000
        /*076c*/ 	.short	0x010a
        /*076e*/ 	.byte	0xff
	.zero		1


	//   ....[104]....
        /*0770*/ 	.word	0x00007be0
        /*0774*/ 	.word	0x00000000
        /*0778*/ 	.word	0x00000000
        /*077c*/ 	.short	0x010a
        /*077e*/ 	.byte	0xff
	.zero		1


	//   ....[105]....
        /*0780*/ 	.word	0x00007c40
        /*0784*/ 	.word	0x00000000
        /*0788*/ 	.word	0x00000000
        /*078c*/ 	.short	0x010a
        /*078e*/ 	.byte	0xff
	.zero		1


	//   ....[106]....
        /*0790*/ 	.word	0x00007ca0
        /*0794*/ 	.word	0x00000000
        /*0798*/ 	.word	0x00000000
        /*079c*/ 	.short	0x010a
        /*079e*/ 	.byte	0xff
	.zero		1


	//   ....[107]....
        /*07a0*/ 	.word	0x00007d00
        /*07a4*/ 	.word	0x00000000
        /*07a8*/ 	.word	0x00000000
        /*07ac*/ 	.short	0x010a
        /*07ae*/ 	.byte	0xff
	.zero		1


	//   ....[108]....
        /*07b0*/ 	.word	0x00007d50
        /*07b4*/ 	.word	0x00000000
        /*07b8*/ 	.word	0x00000080
        /*07bc*/ 	.short	0x010a
        /*07be*/ 	.byte	0xff
	.zero		1


	//   ....[109]....
        /*07c0*/ 	.word	0x00007db0
        /*07c4*/ 	.word	0x00000000
        /*07c8*/ 	.word	0x00000078
        /*07cc*/ 	.short	0x010a
        /*07ce*/ 	.byte	0xff
	.zero		1


	//   ....[110]....
        /*07d0*/ 	.word	0x00007e10
        /*07d4*/ 	.word	0x00000000
        /*07d8*/ 	.word	0x00000058
        /*07dc*/ 	.short	0x010a
        /*07de*/ 	.byte	0xff
	.zero		1


	//   ....[111]....
        /*07e0*/ 	.word	0x00007e70
        /*07e4*/ 	.word	0x00000000
        /*07e8*/ 	.word	0x00000058
        /*07ec*/ 	.short	0x010a
        /*07ee*/ 	.byte	0xff
	.zero		1


	//   ....[112]....
        /*07f0*/ 	.word	0x00007ed0
        /*07f4*/ 	.word	0x00000000
        /*07f8*/ 	.word	0x00000000
        /*07fc*/ 	.short	0x010a
        /*07fe*/ 	.byte	0xff
	.zero		1


	//   ....[113]....
        /*0800*/ 	.word	0x00007f30
        /*0804*/ 	.word	0x00000000
        /*0808*/ 	.word	0x00000000
        /*080c*/ 	.short	0x010a
        /*080e*/ 	.byte	0xff
	.zero		1


	//   ....[114]....
        /*0810*/ 	.word	0x00007f80
        /*0814*/ 	.word	0x00000000
        /*0818*/ 	.word	0x00000080
        /*081c*/ 	.short	0x010a
        /*081e*/ 	.byte	0xff
	.zero		1


	//   ....[115]....
        /*0820*/ 	.word	0x00007fd0
        /*0824*/ 	.word	0x00000000
        /*0828*/ 	.word	0x00000040
        /*082c*/ 	.short	0x010a
        /*082e*/ 	.byte	0xff
	.zero		1


	//   ....[116]....
        /*0830*/ 	.word	0x00008020
        /*0834*/ 	.word	0x00000049
        /*0838*/ 	.word	0x000000a0
        /*083c*/ 	.short	0x010a
        /*083e*/ 	.byte	0xff
	.zero		1


	//   ....[117]....
        /*0840*/ 	.word	0x00008070
        /*0844*/ 	.word	0x00000002
        /*0848*/ 	.word	0x00000040
        /*084c*/ 	.short	0x010a
        /*084e*/ 	.byte	0xff
	.zero		1


	//----- nvinfo : EIATTR_NUM_MBARRIERS
	.align		4
.L_47:
        /*0850*/ 	.byte	0x03, 0x38
        /*0852*/ 	.short	0x0020


	//----- nvinfo : EIATTR_EXIT_INSTR_OFFSETS
	.align		4
        /*0854*/ 	.byte	0x04, 0x1c
        /*0856*/ 	.short	(.L_49 - .L_48)


	//   ....[0]....
.L_48:
        /*0858*/ 	.word	0x000025a0


	//   ....[1]....
        /*085c*/ 	.word	0x00002a90


	//   ....[2]....
        /*0860*/ 	.word	0x00002af0


	//   ....[3]....
        /*0864*/ 	.word	0x00003ba0


	//   ....[4]....
        /*0868*/ 	.word	0x00004a70


	//   ....[5]....
        /*086c*/ 	.word	0x00004ab0


	//   ....[6]....
        /*0870*/ 	.word	0x000075b0


	//   ....[7]....
        /*0874*/ 	.word	0x00007630


	//   ....[8]....
        /*0878*/ 	.word	0x00007660


	//   ....[9]....
        /*087c*/ 	.word	0x000076d0


	//----- nvinfo : EIATTR_MAX_THREADS
	.align		4
.L_49:
        /*0880*/ 	.byte	0x04, 0x05
        /*0882*/ 	.short	(.L_51 - .L_50)
.L_50:
        /*0884*/ 	.word	0x00000100
        /*0888*/ 	.word	0x00000001
        /*088c*/ 	.word	0x00000001


	//----- nvinfo : EIATTR_CRS_STACK_SIZE
	.align		4
.L_51:
        /*0890*/ 	.byte	0x04, 0x1e
        /*0892*/ 	.short	(.L_53 - .L_52)
.L_52:
        /*0894*/ 	.word	0x00000000


	//----- nvinfo : EIATTR_CBANK_PARAM_SIZE
	.align		4
.L_53:
        /*0898*/ 	.byte	0x03, 0x19
        /*089a*/ 	.short	0x0800


	//----- nvinfo : EIATTR_PARAM_CBANK
	.align		4
        /*089c*/ 	.byte	0x04, 0x0a
        /*089e*/ 	.short	(.L_55 - .L_54)
	.align		4
.L_54:
        /*08a0*/ 	.word	index@(.nv.constant0._ZN7cutlass13device_kernelINS_4gemm6kernel13GemmUniversalIN4cute5tupleIJiiiiEEENS1_10collective13CollectiveMmaINS1_35MainloopSm100TmaUmmaWarpSpecializedILi4ELi2ELi4ENS5_IJNS4_1CILi1EEESB_SB_EEEEENS5_IJNSA_ILi128EEENSA_ILi64EEESE_EEENS_10bfloat16_tENS5_IJSB_llEEESH_SI_NS4_8TiledMMAINS4_8MMA_AtomIJNS4_20SM100_MMA_F16BF16_SSISH_SH_fLi128ELi64ELNS4_4UMMA5MajorE1ELSN_1ELNSM_7ScaleInE0ELSO_0EEEEEENS4_6LayoutISC_NS5_IJNSA_ILi0EEESS_SS_EEEEENS5_IJNS4_10UnderscoreESV_SV_EEEEENS4_13SM90_TMA_LOADENS4_14ComposedLayoutINS4_7SwizzleILi3ELi4ELi3EEENS4_18smem_ptr_flag_bitsILi16EEENSR_INS5_IJSF_NSA_ILi8EEEEEENS5_IJSB_SF_EEEEEEEvNS4_8identityESY_S18_vS19_EENS_8epilogue10collective18CollectiveEpilogueINS1B_23Sm100TmaWarpSpecializedILi3ELi2ELi32ELb1ELb0EEEJSG_NS5_IJNSR_ISE_SB_EENSR_INSA_ILi32EEESB_EEEEESH_NS5_IJlSB_lEEESH_S1K_NS1B_6fusion15FusionCallbacksIS1F_NS1L_17LinearCombinationISH_fSH_fLNS_15FloatRoundStyleE2EEESG_S1J_JEEENS4_5SM1004TMEM4LOAD26SM100_TMEM_LOAD_32dp32b32xESY_NSZ_INS10_ILi2ELi4ELi3EEES13_NSR_INS5_IJS14_S1H_EEENS5_IJS1H_SB_EEEEEEENS4_39AutoVectorizingCopyWithAssumedAlignmentILi128EEENS4_14SM90_TMA_STOREES1Z_S21_S21_EEEvvEEEEvNT_6ParamsE)
        /*08a4*/ 	.short	0x0380
        /*08a6*/ 	.short	0x0800


	//----- nvinfo : EIATTR_SW_WAR
	.align		4
.L_55:
        /*08a8*/ 	.byte	0x04, 0x36
        /*08aa*/ 	.short	(.L_57 - .L_56)
.L_56:
        /*08ac*/ 	.word	0x00000008
.L_57:


//--------------------- .nv.callgraph             --------------------------
	.section	.nv.callgraph,"",@"SHT_CUDA_CALLGRAPH"
	.align	4
	.sectionentsize	8
	.align		4
        /*0000*/ 	.word	0x00000000
	.align		4
        /*0004*/ 	.word	0xffffffff
	.align		4
        /*0008*/ 	.word	index@(_ZN7cutlass13device_kernelINS_4gemm6kernel13GemmUniversalIN4cute5tupleIJiiiiEEENS1_10collective13CollectiveMmaINS1_35MainloopSm100TmaUmmaWarpSpecializedILi4ELi2ELi4ENS5_IJNS4_1CILi1EEESB_SB_EEEEENS5_IJNSA_ILi128EEENSA_ILi64EEESE_EEENS_10bfloat16_tENS5_IJSB_llEEESH_SI_NS4_8TiledMMAINS4_8MMA_AtomIJNS4_20SM100_MMA_F16BF16_SSISH_SH_fLi128ELi64ELNS4_4UMMA5MajorE1ELSN_1ELNSM_7ScaleInE0ELSO_0EEEEEENS4_6LayoutISC_NS5_IJNSA_ILi0EEESS_SS_EEEEENS5_IJNS4_10UnderscoreESV_SV_EEEEENS4_13SM90_TMA_LOADENS4_14ComposedLayoutINS4_7SwizzleILi3ELi4ELi3EEENS4_18smem_ptr_flag_bitsILi16EEENSR_INS5_IJSF_NSA_ILi8EEEEEENS5_IJSB_SF_EEEEEEEvNS4_8identityESY_S18_vS19_EENS_8epilogue10collective18CollectiveEpilogueINS1B_23Sm100TmaWarpSpecializedILi3ELi2ELi32ELb1ELb0EEEJSG_NS5_IJNSR_ISE_SB_EENSR_INSA_ILi32EEESB_EEEEESH_NS5_IJlSB_lEEESH_S1K_NS1B_6fusion15FusionCallbacksIS1F_NS1L_17LinearCombinationISH_fSH_fLNS_15FloatRoundStyleE2EEESG_S1J_JEEENS4_5SM1004TMEM4LOAD26SM100_TMEM_LOAD_32dp32b32xESY_NSZ_INS10_ILi2ELi4ELi3EEES13_NSR_INS5_IJS14_S1H_EEENS5_IJS1H_SB_EEEEEEENS4_39AutoVectorizingCopyWithAssumedAlignmentILi128EEENS4_14SM90_TMA_STOREES1Z_S21_S21_EEEvvEEEEvNT_6ParamsE)
	.align		4
        /*000c*/ 	.word	index@(__assertfail)
	.align		4
        /*0010*/ 	.word	0x00000000
	.align		4
        /*0014*/ 	.word	0xfffffffe
	.align		4
        /*0018*/ 	.word	0x00000000
	.align		4
        /*001c*/ 	.word	0xfffffffd
	.align		4
        /*0020*/ 	.word	0x00000000
	.align		4
        /*0024*/ 	.word	0xfffffffc


//--------------------- .nv.constant4             --------------------------
	.section	.nv.constant4,"a",@progbits
	.align	8
	.align		8
.nv.constant4:
        /*0000*/ 	.dword	__assertfail
	.align		8
        /*0008*/ 	.dword	__unnamed_1
	.align		8
        /*0010*/ 	.dword	__unnamed_2
	.align		8
        /*0018*/ 	.dword	_ZN40_INTERNAL_c16832be_4_k_cu_c3ba2cf9_332684cuda3std3__45__cpo5beginE
	.align		8
        /*0020*/ 	.dword	_ZN40_INTERNAL_c16832be_4_k_cu_c3ba2cf9_332684cuda3std3__45__cpo3endE
	.align		8
        /*0028*/ 	.dword	_ZN40_INTERNAL_c16832be_4_k_cu_c3ba2cf9_332684cuda3std3__45__cpo6cbeginE
	.align		8
        /*0030*/ 	.dword	_ZN40_INTERNAL_c16832be_4_k_cu_c3ba2cf9_332684cuda3std3__45__cpo4cendE
	.align		8
        /*0038*/ 	.dword	_ZN40_INTERNAL_c16832be_4_k_cu_c3ba2cf9_332684cuda3std3__442_GLOBAL__N__c16832be_4_k_cu_c3ba2cf9_332686ignoreE
	.align		8
        /*0040*/ 	.dword	_ZN40_INTERNAL_c16832be_4_k_cu_c3ba2cf9_332684cuda3std3__419piecewise_constructE
	.align		8
        /*0048*/ 	.dword	_ZN40_INTERNAL_c16832be_4_k_cu_c3ba2cf9_332684cuda3std3__48in_placeE
	.align		8
        /*0050*/ 	.dword	_ZN40_INTERNAL_c16832be_4_k_cu_c3ba2cf9_332684cuda3std6ranges3__45__cpo4swapE
	.align		8
        /*0058*/ 	.dword	_ZN40_INTERNAL_c16832be_4_k_cu_c3ba2cf9_332684cuda3std6ranges3__45__cpo9iter_moveE
	.align		8
        /*0060*/ 	.dword	_ZN40_INTERNAL_c16832be_4_k_cu_c3ba2cf9_332684cute7productE
	.align		8
        /*0068*/ 	.dword	_ZN40_INTERNAL_c16832be_4_k_cu_c3ba2cf9_332684cute1_E
	.align		8
        /*0070*/ 	.dword	$str$25
	.align		8
        /*0078*/ 	.dword	$str$26
	.align		8
        /*0080*/ 	.dword	$str$27
	.align		8
        /*0088*/ 	.dword	$str$28


//--------------------- .text._ZN7cutlass13device_kernelINS_4gemm6kernel13GemmUniversalIN4cute5tupleIJiiiiEEENS1_10collective13CollectiveMmaINS1_35MainloopSm100TmaUmmaWarpSpecializedILi4ELi2ELi4ENS5_IJNS4_1CILi1EEESB_SB_EEEEENS5_IJNSA_ILi128EEENSA_ILi64EEESE_EEENS_10bfloat16_tENS5_IJSB_llEEESH_SI_NS4_8TiledMMAINS4_8MMA_AtomIJNS4_20SM100_MMA_F16BF16_SSISH_SH_fLi128ELi64ELNS4_4UMMA5MajorE1ELSN_1ELNSM_7ScaleInE0ELSO_0EEEEEENS4_6LayoutISC_NS5_IJNSA_ILi0EEESS_SS_EEEEENS5_IJNS4_10UnderscoreESV_SV_EEEEENS4_13SM90_TMA_LOADENS4_14ComposedLayoutINS4_7SwizzleILi3ELi4ELi3EEENS4_18smem_ptr_flag_bitsILi16EEENSR_INS5_IJSF_NSA_ILi8EEEEEENS5_IJSB_SF_EEEEEEEvNS4_8identityESY_S18_vS19_EENS_8epilogue10collective18CollectiveEpilogueINS1B_23Sm100TmaWarpSpecializedILi3ELi2ELi32ELb1ELb0EEEJSG_NS5_IJNSR_ISE_SB_EENSR_INSA_ILi32EEESB_EEEEESH_NS5_IJlSB_lEEESH_S1K_NS1B_6fusion15FusionCallbacksIS1F_NS1L_17LinearCombinationISH_fSH_fLNS_15FloatRoundStyleE2EEESG_S1J_JEEENS4_5SM1004TMEM4LOAD26SM100_TMEM_LOAD_32dp32b32xESY_NSZ_INS10_ILi2ELi4ELi3EEES13_NSR_INS5_IJS14_S1H_EEENS5_IJS1H_SB_EEEEEEENS4_39AutoVectorizingCopyWithAssumedAlignmentILi128EEENS4_14SM90_TMA_STOREES1Z_S21_S21_EEEvvEEEEvNT_6ParamsE --------------------------
	.section	.text._ZN7cutlass13device_kernelINS_4gemm6kernel13GemmUniversalIN4cute5tupleIJiiiiEEENS1_10collective13CollectiveMmaINS1_35MainloopSm100TmaUmmaWarpSpecializedILi4ELi2ELi4ENS5_IJNS4_1CILi1EEESB_SB_EEEEENS5_IJNSA_ILi128EEENSA_ILi64EEESE_EEENS_10bfloat16_tENS5_IJSB_llEEESH_SI_NS4_8TiledMMAINS4_8MMA_AtomIJNS4_20SM100_MMA_F16BF16_SSISH_SH_fLi128ELi64ELNS4_4UMMA5MajorE1ELSN_1ELNSM_7ScaleInE0ELSO_0EEEEEENS4_6LayoutISC_NS5_IJNSA_ILi0EEESS_SS_EEEEENS5_IJNS4_10UnderscoreESV_SV_EEEEENS4_13SM90_TMA_LOADENS4_14ComposedLayoutINS4_7SwizzleILi3ELi4ELi3EEENS4_18smem_ptr_flag_bitsILi16EEENSR_INS5_IJSF_NSA_ILi8EEEEEENS5_IJSB_SF_EEEEEEEvNS4_8identityESY_S18_vS19_EENS_8epilogue10collective18CollectiveEpilogueINS1B_23Sm100TmaWarpSpecializedILi3ELi2ELi32ELb1ELb0EEEJSG_NS5_IJNSR_ISE_SB_EENSR_INSA_ILi32EEESB_EEEEESH_NS5_IJlSB_lEEESH_S1K_NS1B_6fusion15FusionCallbacksIS1F_NS1L_17LinearCombinationISH_fSH_fLNS_15FloatRoundStyleE2EEESG_S1J_JEEENS4_5SM1004TMEM4LOAD26SM100_TMEM_LOAD_32dp32b32xESY_NSZ_INS10_ILi2ELi4ELi3EEES13_NSR_INS5_IJS14_S1H_EEENS5_IJS1H_SB_EEEEEEENS4_39AutoVectorizingCopyWithAssumedAlignmentILi128EEENS4_14SM90_TMA_STOREES1Z_S21_S21_EEEvvEEEEvNT_6ParamsE,"ax",@progbits
	.align	128
.text._ZN7cutlass13device_kernelINS_4gemm6kernel13GemmUniversalIN4cute5tupleIJiiiiEEENS1_10collective13CollectiveMmaINS1_35MainloopSm100TmaUmmaWarpSpecializedILi4ELi2ELi4ENS5_IJNS4_1CILi1EEESB_SB_EEEEENS5_IJNSA_ILi128EEENSA_ILi64EEESE_EEENS_10bfloat16_tENS5_IJSB_llEEESH_SI_NS4_8TiledMMAINS4_8MMA_AtomIJNS4_20SM100_MMA_F16BF16_SSISH_SH_fLi128ELi64ELNS4_4UMMA5MajorE1ELSN_1ELNSM_7ScaleInE0ELSO_0EEEEEENS4_6LayoutISC_NS5_IJNSA_ILi0EEESS_SS_EEEEENS5_IJNS4_10UnderscoreESV_SV_EEEEENS4_13SM90_TMA_LOADENS4_14ComposedLayoutINS4_7SwizzleILi3ELi4ELi3EEENS4_18smem_ptr_flag_bitsILi16EEENSR_INS5_IJSF_NSA_ILi8EEEEEENS5_IJSB_SF_EEEEEEEvNS4_8identityESY_S18_vS19_EENS_8epilogue10collective18CollectiveEpilogueINS1B_23Sm100TmaWarpSpecializedILi3ELi2ELi32ELb1ELb0EEEJSG_NS5_IJNSR_ISE_SB_EENSR_INSA_ILi32EEESB_EEEEESH_NS5_IJlSB_lEEESH_S1K_NS1B_6fusion15FusionCallbacksIS1F_NS1L_17LinearCombinationISH_fSH_fLNS_15FloatRoundStyleE2EEESG_S1J_JEEENS4_5SM1004TMEM4LOAD26SM100_TMEM_LOAD_32dp32b32xESY_NSZ_INS10_ILi2ELi4ELi3EEES13_NSR_INS5_IJS14_S1H_EEENS5_IJS1H_SB_EEEEEEENS4_39AutoVectorizingCopyWithAssumedAlignmentILi128EEENS4_14SM90_TMA_STOREES1Z_S21_S21_EEEvvEEEEvNT_6ParamsE:
        .type           _ZN7cutlass13device_kernelINS_4gemm6kernel13GemmUniversalIN4cute5tupleIJiiiiEEENS1_10collective13CollectiveMmaINS1_35MainloopSm100TmaUmmaWarpSpecializedILi4ELi2ELi4ENS5_IJNS4_1CILi1EEESB_SB_EEEEENS5_IJNSA_ILi128EEENSA_ILi64EEESE_EEENS_10bfloat16_tENS5_IJSB_llEEESH_SI_NS4_8TiledMMAINS4_8MMA_AtomIJNS4_20SM100_MMA_F16BF16_SSISH_SH_fLi128ELi64ELNS4_4UMMA5MajorE1ELSN_1ELNSM_7ScaleInE0ELSO_0EEEEEENS4_6LayoutISC_NS5_IJNSA_ILi0EEESS_SS_EEEEENS5_IJNS4_10UnderscoreESV_SV_EEEEENS4_13SM90_TMA_LOADENS4_14ComposedLayoutINS4_7SwizzleILi3ELi4ELi3EEENS4_18smem_ptr_flag_bitsILi16EEENSR_INS5_IJSF_NSA_ILi8EEEEEENS5_IJSB_SF_EEEEEEEvNS4_8identityESY_S18_vS19_EENS_8epilogue10collective18CollectiveEpilogueINS1B_23Sm100TmaWarpSpecializedILi3ELi2ELi32ELb1ELb0EEEJSG_NS5_IJNSR_ISE_SB_EENSR_INSA_ILi32EEESB_EEEEESH_NS5_IJlSB_lEEESH_S1K_NS1B_6fusion15FusionCallbacksIS1F_NS1L_17LinearCombinationISH_fSH_fLNS_15FloatRoundStyleE2EEESG_S1J_JEEENS4_5SM1004TMEM4LOAD26SM100_TMEM_LOAD_32dp32b32xESY_NSZ_INS10_ILi2ELi4ELi3EEES13_NSR_INS5_IJS14_S1H_EEENS5_IJS1H_SB_EEEEEEENS4_39AutoVectorizingCopyWithAssumedAlignmentILi128EEENS4_14SM90_TMA_STOREES1Z_S21_S21_EEEvvEEEEvNT_6ParamsE,@function
        .size           _ZN7cutlass13device_kernelINS_4gemm6kernel13GemmUniversalIN4cute5tupleIJiiiiEEENS1_10collective13CollectiveMmaINS1_35MainloopSm100TmaUmmaWarpSpecializedILi4ELi2ELi4ENS5_IJNS4_1CILi1EEESB_SB_EEEEENS5_IJNSA_ILi128EEENSA_ILi64EEESE_EEENS_10bfloat16_tENS5_IJSB_llEEESH_SI_NS4_8TiledMMAINS4_8MMA_AtomIJNS4_20SM100_MMA_F16BF16_SSISH_SH_fLi128ELi64ELNS4_4UMMA5MajorE1ELSN_1ELNSM_7ScaleInE0ELSO_0EEEEEENS4_6LayoutISC_NS5_IJNSA_ILi0EEESS_SS_EEEEENS5_IJNS4_10UnderscoreESV_SV_EEEEENS4_13SM90_TMA_LOADENS4_14ComposedLayoutINS4_7SwizzleILi3ELi4ELi3EEENS4_18smem_ptr_flag_bitsILi16EEENSR_INS5_IJSF_NSA_ILi8EEEEEENS5_IJSB_SF_EEEEEEEvNS4_8identityESY_S18_vS19_EENS_8epilogue10collective18CollectiveEpilogueINS1B_23Sm100TmaWarpSpecializedILi3ELi2ELi32ELb1ELb0EEEJSG_NS5_IJNSR_ISE_SB_EENSR_INSA_ILi32EEESB_EEEEESH_NS5_IJlSB_lEEESH_S1K_NS1B_6fusion15FusionCallbacksIS1F_NS1L_17LinearCombinationISH_fSH_fLNS_15FloatRoundStyleE2EEESG_S1J_JEEENS4_5SM1004TMEM4LOAD26SM100_TMEM_LOAD_32dp32b32xESY_NSZ_INS10_ILi2ELi4ELi3EEES13_NSR_INS5_IJS14_S1H_EEENS5_IJS1H_SB_EEEEEEENS4_39AutoVectorizingCopyWithAssumedAlignmentILi128EEENS4_14SM90_TMA_STOREES1Z_S21_S21_EEEvvEEEEvNT_6ParamsE,(.L_x_154 - _ZN7cutlass13device_kernelINS_4gemm6kernel13GemmUniversalIN4cute5tupleIJiiiiEEENS1_10collective13CollectiveMmaINS1_35MainloopSm100TmaUmmaWarpSpecializedILi4ELi2ELi4ENS5_IJNS4_1CILi1EEESB_SB_EEEEENS5_IJNSA_ILi128EEENSA_ILi64EEESE_EEENS_10bfloat16_tENS5_IJSB_llEEESH_SI_NS4_8TiledMMAINS4_8MMA_AtomIJNS4_20SM100_MMA_F16BF16_SSISH_SH_fLi128ELi64ELNS4_4UMMA5MajorE1ELSN_1ELNSM_7ScaleInE0ELSO_0EEEEEENS4_6LayoutISC_NS5_IJNSA_ILi0EEESS_SS_EEEEENS5_IJNS4_10UnderscoreESV_SV_EEEEENS4_13SM90_TMA_LOADENS4_14ComposedLayoutINS4_7SwizzleILi3ELi4ELi3EEENS4_18smem_ptr_flag_bitsILi16EEENSR_INS5_IJSF_NSA_ILi8EEEEEENS5_IJSB_SF_EEEEEEEvNS4_8identityESY_S18_vS19_EENS_8epilogue10collective18CollectiveEpilogueINS1B_23Sm100TmaWarpSpecializedILi3ELi2ELi32ELb1ELb0EEEJSG_NS5_IJNSR_ISE_SB_EENSR_INSA_ILi32EEESB_EEEEESH_NS5_IJlSB_lEEESH_S1K_NS1B_6fusion15FusionCallbacksIS1F_NS1L_17LinearCombinationISH_fSH_fLNS_15FloatRoundStyleE2EEESG_S1J_JEEENS4_5SM1004TMEM4LOAD26SM100_TMEM_LOAD_32dp32b32xESY_NSZ_INS10_ILi2ELi4ELi3EEES13_NSR_INS5_IJS14_S1H_EEENS5_IJS1H_SB_EEEEEEENS4_39AutoVectorizingCopyWithAssumedAlignmentILi128EEENS4_14SM90_TMA_STOREES1Z_S21_S21_EEEvvEEEEvNT_6ParamsE)
        .other          _ZN7cutlass13device_kernelINS_4gemm6kernel13GemmUniversalIN4cute5tupleIJiiiiEEENS1_10collective13CollectiveMmaINS1_35MainloopSm100TmaUmmaWarpSpecializedILi4ELi2ELi4ENS5_IJNS4_1CILi1EEESB_SB_EEEEENS5_IJNSA_ILi128EEENSA_ILi64EEESE_EEENS_10bfloat16_tENS5_IJSB_llEEESH_SI_NS4_8TiledMMAINS4_8MMA_AtomIJNS4_20SM100_MMA_F16BF16_SSISH_SH_fLi128ELi64ELNS4_4UMMA5MajorE1ELSN_1ELNSM_7ScaleInE0ELSO_0EEEEEENS4_6LayoutISC_NS5_IJNSA_ILi0EEESS_SS_EEEEENS5_IJNS4_10UnderscoreESV_SV_EEEEENS4_13SM90_TMA_LOADENS4_14ComposedLayoutINS4_7SwizzleILi3ELi4ELi3EEENS4_18smem_ptr_flag_bitsILi16EEENSR_INS5_IJSF_NSA_ILi8EEEEEENS5_IJSB_SF_EEEEEEEvNS4_8identityESY_S18_vS19_EENS_8epilogue10collective18CollectiveEpilogueINS1B_23Sm100TmaWarpSpecializedILi3ELi2ELi32ELb1ELb0EEEJSG_NS5_IJNSR_ISE_SB_EENSR_INSA_ILi32EEESB_EEEEESH_NS5_IJlSB_lEEESH_S1K_NS1B_6fusion15FusionCallbacksIS1F_NS1L_17LinearCombinationISH_fSH_fLNS_15FloatRoundStyleE2EEESG_S1J_JEEENS4_5SM1004TMEM4LOAD26SM100_TMEM_LOAD_32dp32b32xESY_NSZ_INS10_ILi2ELi4ELi3EEES13_NSR_INS5_IJS14_S1H_EEENS5_IJS1H_SB_EEEEEEENS4_39AutoVectorizingCopyWithAssumedAlignmentILi128EEENS4_14SM90_TMA_STOREES1Z_S21_S21_EEEvvEEEEvNT_6ParamsE,@"STO_CUDA_ENTRY STV_DEFAULT"
_ZN7cutlass13device_kernelINS_4gemm6kernel13GemmUniversalIN4cute5tupleIJiiiiEEENS1_10collective13CollectiveMmaINS1_35MainloopSm100TmaUmmaWarpSpecializedILi4ELi2ELi4ENS5_IJNS4_1CILi1EEESB_SB_EEEEENS5_IJNSA_ILi128EEENSA_ILi64EEESE_EEENS_10bfloat16_tENS5_IJSB_llEEESH_SI_NS4_8TiledMMAINS4_8MMA_AtomIJNS4_20SM100_MMA_F16BF16_SSISH_SH_fLi128ELi64ELNS4_4UMMA5MajorE1ELSN_1ELNSM_7ScaleInE0ELSO_0EEEEEENS4_6LayoutISC_NS5_IJNSA_ILi0EEESS_SS_EEEEENS5_IJNS4_10UnderscoreESV_SV_EEEEENS4_13SM90_TMA_LOADENS4_14ComposedLayoutINS4_7SwizzleILi3ELi4ELi3EEENS4_18smem_ptr_flag_bitsILi16EEENSR_INS5_IJSF_NSA_ILi8EEEEEENS5_IJSB_SF_EEEEEEEvNS4_8identityESY_S18_vS19_EENS_8epilogue10collective18CollectiveEpilogueINS1B_23Sm100TmaWarpSpecializedILi3ELi2ELi32ELb1ELb0EEEJSG_NS5_IJNSR_ISE_SB_EENSR_INSA_ILi32EEESB_EEEEESH_NS5_IJlSB_lEEESH_S1K_NS1B_6fusion15FusionCallbacksIS1F_NS1L_17LinearCombinationISH_fSH_fLNS_15FloatRoundStyleE2EEESG_S1J_JEEENS4_5SM1004TMEM4LOAD26SM100_TMEM_LOAD_32dp32b32xESY_NSZ_INS10_ILi2ELi4ELi3EEES13_NSR_INS5_IJS14_S1H_EEENS5_IJS1H_SB_EEEEEEENS4_39AutoVectorizingCopyWithAssumedAlignmentILi128EEENS4_14SM90_TMA_STOREES1Z_S21_S21_EEEvvEEEEvNT_6ParamsE:
[----:B------:R-:W1:Y:S01]  /*0000*/  LDC R1, c[0x0][0x37c] ;  /* 0x0000df00ff017b82 */ /* 0x000e620000000800 */
[----:B------:R-:W2:Y:S01]  /*0010*/  S2R R93, SR_TID.X ;  /* 0x00000000005d7919 */ /* 0x000ea20000002100 */
[----:B------:R-:W3:Y:S01]  /*0020*/  LDCU.64 UR4, c[0x0][0x890] ;  /* 0x00011200ff0477ac */ /* 0x000ee20008000a00 */
[----:B------:R-:W-:Y:S02]  /*0030*/  PRMT R88, RZ, 0x7610, R88 ;  /* 0x00007610ff587816 */ /* 0x000fe40000000058 */
[----:B------:R-:W-:Y:S01]  /*0040*/  ELECT P5, URZ, PT ;  /* 0x0000000000ff782f */ /* 0x000fe200038a0000 */
[----:B------:R-:W4:Y:S01]  /*0050*/  LDCU.64 UR46, c[0x0][0x358] ;  /* 0x00006b00ff2e77ac */ /* 0x000f220008000a00 */
[----:B---3--:R-:W-:-:S04]  /*0060*/  UISETP.NE.U32.AND UP0, UPT, UR4, URZ, UPT ;  /* 0x000000ff0400728c */ /* 0x008fc8000bf05070 */
[----:B------:R-:W-:Y:S01]  /*0070*/  UISETP.NE.AND.EX UP0, UPT, UR5, URZ, UPT, UP0 ;  /* 0x000000ff0500728c */ /* 0x000fe2000bf05300 */
[----:B--2---:R-:W-:-:S05]  /*0080*/  SHF.R.U32.HI R92, RZ, 0x5, R93 ;  /* 0x00000005ff5c7819 */ /* 0x004fca000001165d */
[----:B------:R-:W2:Y:S02]  /*0090*/  SHFL.IDX PT, R0, R92, RZ, 0x1f ;  /* 0x00001fff5c007589 */ /* 0x000ea400000e0000 */
[----:B--2---:R-:W-:Y:S01]  /*00a0*/  R2UR UR8, R0 ;  /* 0x00000000000872ca */ /* 0x004fe200000e0000 */
[----:B-1--4-:R-:W-:-:S14]  /*00b0*/  BRA.U UP0, `(.L_x_0) ;  /* 0x00000001002c7547 */ /* 0x012fdc000b800000 */
[----:B------:R-:W1:Y:S02]  /*00c0*/  LDCU.64 UR6, c[0x0][0x888] ;  /* 0x00011100ff0677ac */ /* 0x000e640008000a00 */
[----:B-1----:R-:W-:-:S04]  /*00d0*/  UISETP.NE.U32.AND UP0, UPT, UR6, URZ, UPT ;  /* 0x000000ff0600728c */ /* 0x002fc8000bf05070 */
[----:B------:R-:W-:-:S09]  /*00e0*/  UISETP.NE.AND.EX UP0, UPT, UR7, URZ, UPT, UP0 ;  /* 0x000000ff0700728c */ /* 0x000fd2000bf05300 */
[----:B------:R-:W-:Y:S05]  /*00f0*/  BRA.U !UP0, `(.L_x_1) ;  /* 0x0000000108107547 */ /* 0x000fea000b800000 */
[----:B------:R-:W1:Y:S02]  /*0100*/  LDC.64 R2, c[0x0][0x888] ;  /* 0x00022200ff027b82 */ /* 0x000e640000000a00 */
[----:B-1----:R1:W5:Y:S01]  /*0110*/  LDG.E R49, desc[UR46][R2.64] ;  /* 0x0000002e02317981 */ /* 0x002362000c1e1900 */
[----:B------:R-:W-:Y:S01]  /*0120*/  HFMA2 R88, -RZ, RZ, 0, 5.9604644775390625e-08 ;  /* 0x00000001ff587431 */ /* 0x000fe200000001ff */
[----:B------:R-:W-:Y:S05]  /*0130*/  BRA `(.L_x_0) ;  /* 0x00000000000c7947 */ /* 0x000fea0003800000 */
.L_x_1:
[----:B------:R-:W1:Y:S01]  /*0140*/  LDCU UR6, c[0x0][0x880] ;  /* 0x00011000ff0677ac */ /* 0x000e620008000800 */
[----:B------:R-:W-:Y:S01]  /*0150*/  HFMA2 R88, -RZ, RZ, 0, 5.9604644775390625e-08 ;  /* 0x00000001ff587431 */ /* 0x000fe200000001ff */
[----:B-1----:R-:W-:-:S07]  /*0160*/  MOV R49, UR6 ;  /* 0x0000000600317c02 */ /* 0x002fce0008000f00 */
.L_x_0:
[----:B------:R-:W2:Y:S02]  /*0170*/  LDCU.64 UR6, c[0x0][0x8b0] ;  /* 0x00011600ff0677ac */ /* 0x000ea40008000a00 */
[----:B--2---:R-:W-:-:S04]  /*0180*/  UISETP.NE.U32.AND UP0, UPT, UR6, URZ, UPT ;  /* 0x000000ff0600728c */ /* 0x004fc8000bf05070 */
[----:B------:R-:W-:-:S09]  /*0190*/  UISETP.NE.AND.EX UP0, UPT, UR7, URZ, UPT, UP0 ;  /* 0x000000ff0700728c */ /* 0x000fd2000bf05300 */
[----:B------:R-:W-:Y:S05]  /*01a0*/  BRA.U UP0, `(.L_x_2) ;  /* 0x0000000100247547 */ /* 0x000fea000b800000 */
[----:B------:R-:W2:Y:S02]  /*01b0*/  LDCU.64 UR6, c[0x0][0x8a8] ;  /* 0x00011500ff0677ac */ /* 0x000ea40008000a00 */
[----:B--2---:R-:W-:-:S04]  /*01c0*/  UISETP.NE.U32.AND UP0, UPT, UR6, URZ, UPT ;  /* 0x000000ff0600728c */ /* 0x004fc8000bf05070 */
[----:B------:R-:W-:-:S09]  /*01d0*/  UISETP.NE.AND.EX UP0, UPT, UR7, URZ, UPT, UP0 ;  /* 0x000000ff0700728c */ /* 0x000fd2000bf05300 */
[----:B------:R-:W-:Y:S05]  /*01e0*/  BRA.U !UP0, `(.L_x_3) ;  /* 0x00000001080c7547 */ /* 0x000fea000b800000 */
[----:B-1----:R-:W1:Y:S02]  /*01f0*/  LDC.64 R2, c[0x0][0x8a8] ;  /* 0x00022a00ff027b82 */ /* 0x002e640000000a00 */
[----:B-1----:R2:W5:Y:S01]  /*0200*/  LDG.E R47, desc[UR46][R2.64] ;  /* 0x0000002e022f7981 */ /* 0x002562000c1e1900 */
[----:B------:R-:W-:Y:S05]  /*0210*/  BRA `(.L_x_2) ;  /* 0x0000000000087947 */ /* 0x000fea0003800000 */
.L_x_3:
[----:B------:R-:W2:Y:S02]  /*0220*/  LDCU UR6, c[0x0][0x8a0] ;  /* 0x00011400ff0677ac */ /* 0x000ea40008000800 */
[----:B--2---:R-:W-:Y:S02]  /*0230*/  MOV R47, UR6 ;  /* 0x00000006002f7c02 */ /* 0x004fe40008000f00 */
.L_x_2:
[----:B------:R-:W-:Y:S01]  /*0240*/  IMAD.U32 R0, RZ, RZ, UR8 ;  /* 0x00000008ff007e24 */ /* 0x000fe2000f8e00ff */
[----:B------:R-:W-:Y:S04]  /*0250*/  BSSY.RECONVERGENT B0, `(.L_x_4) ;  /* 0x000000c000007945 */ /* 0x000fe80003800200 */
[C---:B------:R-:W-:Y:S02]  /*0260*/  ISETP.NE.OR P1, PT, R0.reuse, 0x1, !P5 ;  /* 0x000000010000780c */ /* 0x040fe40006f25670 */
[----:B------:R-:W-:-:S11]  /*0270*/  ISETP.NE.OR P0, PT, R0, 0x3, !P5 ;  /* 0x000000030000780c */ /* 0x000fd60006f05670 */
[----:B------:R-:W-:Y:S05]  /*0280*/  @P1 BRA `(.L_x_5) ;  /* 0x0000000000201947 */ /* 0x000fea0003800000 */
[----:B------:R-:W3:Y:S02]  /*0290*/  LDCU.64 UR6, c[0x0][0x348] ;  /* 0x00006900ff0677ac */ /* 0x000ee40008000a00 */
[----:B---3--:R-:W-:Y:S02]  /*02a0*/  UIADD3 UR10, UP1, UPT, UR6, 0x80, URZ ;  /* 0x00000080060a7890 */ /* 0x008fe4000ff3e0ff */
[----:B------:R-:W-:Y:S02]  /*02b0*/  UIADD3 UR6, UP0, UPT, UR6, 0x180, URZ ;  /* 0x0000018006067890 */ /* 0x000fe4000ff1e0ff */
[----:B------:R-:W-:Y:S02]  /*02c0*/  UIADD3.X UR11, UPT, UPT, URZ, UR7, URZ, UP1, !UPT ;  /* 0x00000007ff0b7290 */ /* 0x000fe40008ffe4ff */
[----:B------:R-:W-:-:S07]  /*02d0*/  UIADD3.X UR7, UPT, UPT, URZ, UR7, URZ, UP0, !UPT ;  /* 0x00000007ff077290 */ /* 0x000fce00087fe4ff */
[----:B------:R3:W-:Y:S02]  /*02e0*/  UTMACCTL.PF [UR10] ;  /* 0x000000000a0079b9 */ /* 0x0007e40008040000 */
[----:B------:R3:W-:Y:S02]  /*02f0*/  UTMACCTL.PF [UR6] ;  /* 0x00000000060079b9 */ /* 0x0007e40008040000 */
[----:B---3--:R-:W-:Y:S01]  /*0300*/  NOP ;  /* 0x0000000000007918 */ /* 0x008fe20000000000 */
.L_x_5:
[----:B------:R-:W-:Y:S05]  /*0310*/  BSYNC.RECONVERGENT B0 ;  /* 0x0000000000007941 */ /* 0x000fea0003800200 */
.L_x_4:
[----:B------:R-:W-:Y:S04]  /*0320*/  BSSY.RECONVERGENT B0, `(.L_x_6) ;  /* 0x000000a000007945 */ /* 0x000fe80003800200 */
        /* <DEDUP_REMOVED lines=9> */
.L_x_7:
[----:B------:R-:W-:Y:S05]  /*03c0*/  BSYNC.RECONVERGENT B0 ;  /* 0x0000000000007941 */ /* 0x000fea0003800200 */
.L_x_6:
[----:B------:R-:W3:Y:S01]  /*03d0*/  LDCU.64 UR6, c[0x0][0x888] ;  /* 0x00011100ff0677ac */ /* 0x000ee20008000a00 */
[----:B------:R-:W-:Y:S02]  /*03e0*/  UISETP.EQ.U32.AND UP1, UPT, UR4, URZ, UPT ;  /* 0x000000ff0400728c */ /* 0x000fe4000bf22070 */
[----:B------:R-:W-:Y:S02]  /*03f0*/  UPLOP3.LUT UP2, UPT, UPT, UPT, UPT, 0x80, 0x8 ;  /* 0x000000000008789c */ /* 0x000fe40003f4f070 */
[----:B---3--:R-:W-:-:S04]  /*0400*/  UISETP.NE.U32.AND UP0, UPT, UR6, URZ, UPT ;  /* 0x000000ff0600728c */ /* 0x008fc8000bf05070 */
[----:B------:R-:W-:-:S04]  /*0410*/  UISETP.NE.AND.EX UP0, UPT, UR7, URZ, UPT, UP0 ;  /* 0x000000ff0700728c */ /* 0x000fc8000bf05300 */
[----:B------:R-:W-:-:S04]  /*0420*/  UISETP.EQ.OR.EX UP3, UPT, UR5, URZ, !UP0, UP1 ;  /* 0x000000ff0500728c */ /* 0x000fc8000c762710 */
[----:B------:R-:W-:-:S05]  /*0430*/  UP2UR UR53, UPR, URZ, 0x8 ;  /* 0x00000008ff357883 */ /* 0x000fca0008000000 */
[----:B------:R-:W-:Y:S07]  /*0440*/  BRA.U !UP3, `(.L_x_8) ;  /* 0x000000010b207547 */ /* 0x000fee000b800000 */
[----:B------:R-:W-:Y:S01]  /*0450*/  UISETP.NE.U32.AND UP2, UPT, UR4, URZ, UPT ;  /* 0x000000ff0400728c */ /* 0x000fe2000bf45070 */
[----:B-----5:R-:W-:Y:S01]  /*0460*/  FSETP.NEU.AND P0, PT, R49, RZ, PT ;  /* 0x000000ff3100720b */ /* 0x020fe20003f0d000 */
[----:B------:R-:W-:Y:S02]  /*0470*/  USEL UR4, URZ, 0xffffffff, UP0 ;  /* 0xffffffffff047887 */ /* 0x000fe40008000000 */
[----:B------:R-:W-:-:S10]  /*0480*/  UISETP.NE.AND.EX UP2, UPT, UR5, URZ, UPT, UP2 ;  /* 0x000000ff0500728c */ /* 0x000fd4000bf45320 */
[----:B------:R-:W-:Y:S01]  /*0490*/  VOTEU.ANY UP1, P0 ;  /* 0x0000000000ff7886 */ /* 0x000fe20000020100 */
[----:B------:R-:W-:-:S04]  /*04a0*/  @!UP2 USEL UR4, URZ, 0xffffffff, UP1 ;  /* 0xffffffffff04a887 */ /* 0x000fc80008800000 */
[----:B------:R-:W-:-:S04]  /*04b0*/  ULOP3.LUT UR4, UR4, 0x1, URZ, 0xc0, !UPT ;  /* 0x0000000104047892 */ /* 0x000fc8000f8ec0ff */
[----:B------:R-:W-:-:S11]  /*04c0*/  UISETP.NE.U32.AND UP2, UPT, UR4, 0x1, UPT ;  /* 0x000000010400788c */ /* 0x000fd6000bf45070 */
.L_x_8:
[----:B-12---:R-:W1:Y:S01]  /*04d0*/  SHFL.IDX PT, R2, R92, RZ, 0x1f ;  /* 0x00001fff5c027589 */ /* 0x006e6200000e0000 */
[----:B------:R-:W-:-:S04]  /*04e0*/  UISETP.NE.AND UP1, UPT, UR8, 0x2, UPT ;  /* 0x000000020800788c */ /* 0x000fc8000bf25270 */
[----:B------:R-:W-:Y:S01]  /*04f0*/  USEL UR6, URZ, 0x1, UP1 ;  /* 0x00000001ff067887 */ /* 0x000fe20008800000 */
[----:B-1----:R-:W-:-:S13]  /*0500*/  ISETP.NE.AND P0, PT, R2, RZ, PT ;  /* 0x000000ff0200720c */ /* 0x002fda0003f05270 */
[----:B------:R-:W-:Y:S05]  /*0510*/  @P0 BRA `(.L_x_9) ;  /* 0x0000000000480947 */ /* 0x000fea0003800000 */
[----:B------:R-:W1:Y:S01]  /*0520*/  S2UR UR5, SR_CgaCtaId ;  /* 0x00000000000579c3 */ /* 0x000e620000008800 */
[----:B------:R-:W-:Y:S01]  /*0530*/  UMOV UR7, 0x400 ;  /* 0x0000040000077882 */ /* 0x000fe20000000000 */
[----:B------:R-:W-:Y:S01]  /*0540*/  UMOV UR4, 0x1 ;  /* 0x0000000100047882 */ /* 0x000fe20000000000 */
[----:B------:R-:W-:Y:S01]  /*0550*/  ELECT P0, URZ, PT ;  /* 0x0000000000ff782f */ /* 0x000fe20003800000 */
[----:B------:R-:W-:-:S04]  /*0560*/  UIADD3 UR10, UPT, UPT, -UR4, 0x100000, URZ ;  /* 0x00100000040a7890 */ /* 0x000fc8000fffe1ff */
[----:B------:R-:W-:Y:S02]  /*0570*/  USHF.L.U32 UR11, UR10, 0xb, URZ ;  /* 0x0000000b0a0b7899 */ /* 0x000fe400080006ff */
[----:B------:R-:W-:Y:S02]  /*0580*/  USHF.L.U32 UR10, UR10, 0x1, URZ ;  /* 0x000000010a0a7899 */ /* 0x000fe400080006ff */
[----:B-1----:R-:W-:Y:S01]  /*0590*/  ULEA UR5, UR5, UR7, 0x18 ;  /* 0x0000000705057291 */ /* 0x002fe2000f8ec0ff */
[----:B------:R-:W1:Y:S11]  /*05a0*/  FENCE.VIEW.ASYNC.S ;  /* 0x00000000000073c6 */ /* 0x000e760000000000 */
[----:B-1----:R1:W2:Y:S01]  /*05b0*/  SYNCS.EXCH.64 URZ, [UR5], UR10 ;  /* 0x0000000a05ff75b2 */ /* 0x0022a20008000100 */
[----:B------:R1:W3:Y:S01]  /*05c0*/  SYNCS.EXCH.64 URZ, [UR5+0x20], UR10 ;  /* 0x0000200a05ff75b2 */ /* 0x0002e20008000100 */
[----:B------:R1:W4:Y:S01]  /*05d0*/  SYNCS.EXCH.64 URZ, [UR5+0x8], UR10 ;  /* 0x0000080a05ff75b2 */ /* 0x0003220008000100 */
[----:B------:R1:W1:Y:S01]  /*05e0*/  SYNCS.EXCH.64 URZ, [UR5+0x28], UR10 ;  /* 0x0000280a05ff75b2 */ /* 0x0002620008000100 */
[----:B------:R1:W1:Y:S01]  /*05f0*/  SYNCS.EXCH.64 URZ, [UR5+0x10], UR10 ;  /* 0x0000100a05ff75b2 */ /* 0x0002620008000100 */
[----:B------:R1:W1:Y:S01]  /*0600*/  SYNCS.EXCH.64 URZ, [UR5+0x30], UR10 ;  /* 0x0000300a05ff75b2 */ /* 0x0002620008000100 */
[----:B------:R1:W1:Y:S01]  /*0610*/  SYNCS.EXCH.64 URZ, [UR5+0x18], UR10 ;  /* 0x0000180a05ff75b2 */ /* 0x0002620008000100 */
[----:B------:R1:W1:Y:S01]  /*0620*/  SYNCS.EXCH.64 URZ, [UR5+0x38], UR10 ;  /* 0x0000380a05ff75b2 */ /* 0x0002620008000100 */
[----:B------:R-:W-:Y:S01]  /*0630*/  NOP ;  /* 0x0000000000007918 */ /* 0x000fe20000000000 */
.L_x_9:
[----:B------:R-:W2:Y:S01]  /*0640*/  SHFL.IDX PT, R2, R92, RZ, 0x1f ;  /* 0x00001fff5c027589 */ /* 0x000ea200000e0000 */
[----:B------:R-:W-:Y:S01]  /*0650*/  NOP ;  /* 0x0000000000007918 */ /* 0x000fe20000000000 */
[----:B--2---:R-:W-:-:S13]  /*0660*/  ISETP.NE.AND P0, PT, R2, 0x1, PT ;  /* 0x000000010200780c */ /* 0x004fda0003f05270 */
[----:B------:R-:W-:Y:S05]  /*0670*/  @P0 BRA `(.L_x_10) ;  /* 0x0000000000500947 */ /* 0x000fea0003800000 */
[----:B------:R-:W2:Y:S01]  /*0680*/  S2UR UR7, SR_CgaCtaId ;  /* 0x00000000000779c3 */ /* 0x000ea20000008800 */
[----:B------:R-:W-:Y:S01]  /*0690*/  UMOV UR9, 0x400 ;  /* 0x0000040000097882 */ /* 0x000fe20000000000 */
[----:B-1----:R-:W-:Y:S01]  /*06a0*/  UMOV UR5, 0x20 ;  /* 0x0000002000057882 */ /* 0x002fe20000000000 */
[----:B------:R-:W-:Y:S01]  /*06b0*/  UMOV UR4, 0x80 ;  /* 0x0000008000047882 */ /* 0x000fe20000000000 */
[----:B------:R-:W-:-:S04]  /*06c0*/  UIADD3 UR10, UPT, UPT, -UR5, 0x100000, URZ ;  /* 0x00100000050a7890 */ /* 0x000fc8000fffe1ff */
[----:B------:R-:W-:Y:S02]  /*06d0*/  USHF.L.U32 UR11, UR10, 0xb, URZ ;  /* 0x0000000b0a0b7899 */ /* 0x000fe400080006ff */
[----:B------:R-:W-:Y:S02]  /*06e0*/  USHF.L.U32 UR10, UR10, 0x1, URZ ;  /* 0x000000010a0a7899 */ /* 0x000fe400080006ff */
[----:B------:R-:W-:-:S04]  /*06f0*/  UIADD3 UR4, UPT, UPT, -UR4, 0x100000, URZ ;  /* 0x0010000004047890 */ /* 0x000fc8000fffe1ff */
[----:B------:R-:W-:Y:S02]  /*0700*/  USHF.L.U32 UR5, UR4, 0xb, URZ ;  /* 0x0000000b04057899 */ /* 0x000fe400080006ff */
[----:B------:R-:W-:Y:S01]  /*0710*/  USHF.L.U32 UR4, UR4, 0x1, URZ ;  /* 0x0000000104047899 */ /* 0x000fe200080006ff */
[----:B------:R-:W-:Y:S01]  /*0720*/  ELECT P0, URZ, PT ;  /* 0x0000000000ff782f */ /* 0x000fe20003800000 */
[----:B--2---:R-:W-:Y:S01]  /*0730*/  ULEA UR7, UR7, UR9, 0x18 ;  /* 0x0000000907077291 */ /* 0x004fe2000f8ec0ff */
[----:B------:R-:W1:Y:S11]  /*0740*/  FENCE.VIEW.ASYNC.S ;  /* 0x00000000000073c6 */ /* 0x000e760000000000 */
[----:B-1----:R2:W1:Y:S01]  /*0750*/  SYNCS.EXCH.64 URZ, [UR7+0x40], UR10 ;  /* 0x0000400a07ff75b2 */ /* 0x0024620008000100 */
[----:B------:R2:W1:Y:S01]  /*0760*/  SYNCS.EXCH.64 URZ, [UR7+0x58], UR4 ;  /* 0x0000580407ff75b2 */ /* 0x0004620008000100 */
[----:B------:R2:W1:Y:S01]  /*0770*/  SYNCS.EXCH.64 URZ, [UR7+0x48], UR10 ;  /* 0x0000480a07ff75b2 */ /* 0x0004620008000100 */
[----:B------:R2:W1:Y:S01]  /*0780*/  SYNCS.EXCH.64 URZ, [UR7+0x60], UR4 ;  /* 0x0000600407ff75b2 */ /* 0x0004620008000100 */
[----:B------:R2:W1:Y:S01]  /*0790*/  SYNCS.EXCH.64 URZ, [UR7+0x50], UR10 ;  /* 0x0000500a07ff75b2 */ /* 0x0004620008000100 */
[----:B------:R2:W1:Y:S02]  /*07a0*/  SYNCS.EXCH.64 URZ, [UR7+0x68], UR4 ;  /* 0x0000680407ff75b2 */ /* 0x0004640008000100 */
[----:B--2---:R-:W-:Y:S01]  /*07b0*/  NOP ;  /* 0x0000000000007918 */ /* 0x004fe20000000000 */
.L_x_10:
[----:B------:R-:W2:Y:S01]  /*07c0*/  SHFL.IDX PT, R2, R92, RZ, 0x1f ;  /* 0x00001fff5c027589 */ /* 0x000ea200000e0000 */
[----:B------:R-:W-:Y:S01]  /*07d0*/  NOP ;  /* 0x0000000000007918 */ /* 0x000fe20000000000 */
[----:B--2---:R-:W-:-:S13]  /*07e0*/  ISETP.NE.AND P0, PT, R2, 0x3, PT ;  /* 0x000000030200780c */ /* 0x004fda0003f05270 */
[----:B------:R-:W-:Y:S05]  /*07f0*/  @P0 BRA `(.L_x_11) ;  /* 0x0000000000300947 */ /* 0x000fea0003800000 */
[----:B-1----:R-:W1:Y:S01]  /*0800*/  S2UR UR5, SR_CgaCtaId ;  /* 0x00000000000579c3 */ /* 0x002e620000008800 */
        /* <DEDUP_REMOVED lines=8> */
[----:B-1----:R2:W1:Y:S01]  /*0890*/  SYNCS.EXCH.64 URZ, [UR5+0x70], UR10 ;  /* 0x0000700a05ff75b2 */ /* 0x0024620008000100 */
[----:B------:R2:W1:Y:S02]  /*08a0*/  SYNCS.EXCH.64 URZ, [UR5+0x78], UR10 ;  /* 0x0000780a05ff75b2 */ /* 0x0004640008000100 */
[----:B--2---:R-:W-:Y:S01]  /*08b0*/  NOP ;  /* 0x0000000000007918 */ /* 0x004fe20000000000 */
.L_x_11:
[----:B------:R-:W2:Y:S01]  /*08c0*/  SHFL.IDX PT, R2, R92, RZ, 0x1f ;  /* 0x00001fff5c027589 */ /* 0x000ea200000e0000 */
[----:B------:R-:W-:Y:S01]  /*08d0*/  NOP ;  /* 0x0000000000007918 */ /* 0x000fe20000000000 */
[----:B--2---:R-:W-:-:S13]  /*08e0*/  ISETP.NE.AND P0, PT, R2, 0x4, PT ;  /* 0x000000040200780c */ /* 0x004fda0003f05270 */
[----:B------:R-:W-:Y:S05]  /*08f0*/  @P0 BRA `(.L_x_12) ;  /* 0x00000000004c0947 */ /* 0x000fea0003800000 */
[----:B-1----:R-:W1:Y:S01]  /*0900*/  S2UR UR5, SR_CgaCtaId ;  /* 0x00000000000579c3 */ /* 0x002e620000008800 */
[----:B------:R-:W-:Y:S01]  /*0910*/  UMOV UR9, 0x100 ;  /* 0x0000010000097882 */ /* 0x000fe20000000000 */
[----:B------:R-:W-:Y:S01]  /*0920*/  UMOV UR7, 0x400 ;  /* 0x0000040000077882 */ /* 0x000fe20000000000 */
[----:B------:R-:W-:Y:S01]  /*0930*/  USEL UR9, UR9, 0xe0, UP2 ;  /* 0x000000e009097887 */ /* 0x000fe20009000000 */
[----:B------:R-:W-:Y:S01]  /*0940*/  UMOV UR4, 0x1 ;  /* 0x0000000100047882 */ /* 0x000fe20000000000 */
[----:B------:R-:W-:Y:S01]  /*0950*/  ELECT P0, URZ, PT ;  /* 0x0000000000ff782f */ /* 0x000fe20003800000 */
[----:B------:R-:W-:-:S04]  /*0960*/  UIADD3 UR10, UPT, UPT, -UR4, 0x100000, URZ ;  /* 0x00100000040a7890 */ /* 0x000fc8000fffe1ff */
[----:B------:R-:W-:Y:S02]  /*0970*/  USHF.L.U32 UR11, UR10, 0xb, URZ ;  /* 0x0000000b0a0b7899 */ /* 0x000fe400080006ff */
[----:B------:R-:W-:Y:S02]  /*0980*/  USHF.L.U32 UR10, UR10, 0x1, URZ ;  /* 0x000000010a0a7899 */ /* 0x000fe400080006ff */
[----:B------:R-:W-:-:S04]  /*0990*/  UIADD3 UR12, UPT, UPT, -UR9, 0x100000, URZ ;  /* 0x00100000090c7890 */ /* 0x000fc8000fffe1ff */
[----:B------:R-:W-:Y:S02]  /*09a0*/  USHF.L.U32 UR13, UR12, 0xb, URZ ;  /* 0x0000000b0c0d7899 */ /* 0x000fe400080006ff */
[----:B------:R-:W-:Y:S02]  /*09b0*/  USHF.L.U32 UR12, UR12, 0x1, URZ ;  /* 0x000000010c0c7899 */ /* 0x000fe400080006ff */
[----:B-1----:R-:W-:Y:S01]  /*09c0*/  ULEA UR5, UR5, UR7, 0x18 ;  /* 0x0000000705057291 */ /* 0x002fe2000f8ec0ff */
[----:B------:R-:W1:Y:S11]  /*09d0*/  FENCE.VIEW.ASYNC.S ;  /* 0x00000000000073c6 */ /* 0x000e760000000000 */
[----:B-1----:R2:W1:Y:S01]  /*09e0*/  SYNCS.EXCH.64 URZ, [UR5+0x80], UR10 ;  /* 0x0000800a05ff75b2 */ /* 0x0024620008000100 */
[----:B------:R2:W1:Y:S01]  /*09f0*/  SYNCS.EXCH.64 URZ, [UR5+0x90], UR12 ;  /* 0x0000900c05ff75b2 */ /* 0x0004620008000100 */
[----:B------:R2:W1:Y:S01]  /*0a00*/  SYNCS.EXCH.64 URZ, [UR5+0x88], UR10 ;  /* 0x0000880a05ff75b2 */ /* 0x0004620008000100 */
[----:B------:R2:W1:Y:S02]  /*0a10*/  SYNCS.EXCH.64 URZ, [UR5+0x98], UR12 ;  /* 0x0000980c05ff75b2 */ /* 0x0004640008000100 */
[----:B--2---:R-:W-:Y:S01]  /*0a20*/  NOP ;  /* 0x0000000000007918 */ /* 0x004fe20000000000 */
.L_x_12:
        /* <DEDUP_REMOVED lines=22> */
[----:B------:R2:W1:Y:S01]  /*0b90*/  SYNCS.EXCH.64 URZ, [UR7+0xd0], UR4 ;  /* 0x0000d00407ff75b2 */ /* 0x0004620008000100 */
[----:B------:R2:W1:Y:S01]  /*0ba0*/  SYNCS.EXCH.64 URZ, [UR7+0xb8], UR10 ;  /* 0x0000b80a07ff75b2 */ /* 0x0004620008000100 */
[----:B------:R2:W1:Y:S02]  /*0bb0*/  SYNCS.EXCH.64 URZ, [UR7+0xd8], UR4 ;  /* 0x0000d80407ff75b2 */ /* 0x0004640008000100 */
[----:B--2---:R-:W-:Y:S01]  /*0bc0*/  NOP ;  /* 0x0000000000007918 */ /* 0x004fe20000000000 */
.L_x_13:
        /* <DEDUP_REMOVED lines=18> */
.L_x_14:
[----:B-1----:R-:W1:Y:S01]  /*0cf0*/  S2UR UR5, SR_CTAID.X ;  /* 0x00000000000579c3 */ /* 0x002e620000002500 */
[----:B------:R-:W-:-:S05]  /*0d00*/  CS2R.32 R87, SR_CgaSize ;  /* 0x0000000000577805 */ /* 0x000fca0000008a00 */
[----:B------:R-:W-:-:S05]  /*0d10*/  IMAD R87, R87, -0xa0, RZ ;  /* 0xffffff6057577824 */ /* 0x000fca00078e02ff */
[----:B------:R-:W-:-:S14]  /*0d20*/  R2UR UR9, R87 ;  /* 0x00000000570972ca */ /* 0x000fdc00000e0000 */
[----:B------:R-:W2:Y:S01]  /*0d30*/  LDCU UR9, c[0x0][UR9+0x2b0] ;  /* 0x00005600090977ac */ /* 0x000ea20008000800 */
[----:B------:R-:W-:Y:S01]  /*0d40*/  NOP ;  /* 0x0000000000007918 */ /* 0x000fe20000000000 */
[----:B------:R-:W-:-:S05]  /*0d50*/  CS2R.32 R87, SR_CgaSize ;  /* 0x0000000000577805 */ /* 0x000fca0000008a00 */
[----:B------:R-:W-:-:S05]  /*0d60*/  IMAD R87, R87, -0xa0, RZ ;  /* 0xffffff6057577824 */ /* 0x000fca00078e02ff */
[----:B------:R-:W-:-:S14]  /*0d70*/  R2UR UR7, R87 ;  /* 0x00000000570772ca */ /* 0x000fdc00000e0000 */
[----:B------:R-:W3:Y:S01]  /*0d80*/  LDCU UR7, c[0x0][UR7+0x2b4] ;  /* 0x00005680070777ac */ /* 0x000ee20008000800 */
[----:B------:R-:W4:Y:S08]  /*0d90*/  S2UR UR4, SR_CTAID.Y ;  /* 0x00000000000479c3 */ /* 0x000f300000002600 */
[----:B------:R-:W3:Y:S01]  /*0da0*/  LDC R10, c[0x0][0xb24] ;  /* 0x0002c900ff0a7b82 */ /* 0x000ee20000000800 */
[----:B-1----:R-:W-:-:S02]  /*0db0*/  I2FP.F32.U32 R87, UR5 ;  /* 0x0000000500577c45 */ /* 0x002fc40008201000 */
[----:B------:R-:W-:-:S05]  /*0dc0*/  CS2R.32 R3, SR_CgaSize ;  /* 0x0000000000037805 */ /* 0x000fca0000008a00 */
[----:B------:R-:W-:-:S06]  /*0dd0*/  IMAD R3, R3, -0xa0, RZ ;  /* 0xffffff6003037824 */ /* 0x000fcc00078e02ff */
[----:B------:R-:W1:Y:S01]  /*0de0*/  LDC R3, c[0x0][R3+0x2a0] ;  /* 0x0000a80003037b82 */ /* 0x000e620000000800 */
[----:B------:R-:W-:Y:S01]  /*0df0*/  MOV R15, UR5 ;  /* 0x00000005000f7c02 */ /* 0x000fe20008000f00 */
[----:B--2---:R-:W-:Y:S01]  /*0e00*/  FMUL R87, R87, UR9 ;  /* 0x0000000957577c20 */ /* 0x004fe20008400000 */
[----:B----4-:R-:W-:Y:S02]  /*0e10*/  I2FP.F32.U32 R86, UR4 ;  /* 0x0000000400567c45 */ /* 0x010fe40008201000 */
[----:B------:R-:W-:-:S05]  /*0e20*/  CS2R.32 R2, SR_CgaSize ;  /* 0x0000000000027805 */ /* 0x000fca0000008a00 */
[----:B------:R-:W-:-:S06]  /*0e30*/  IMAD R2, R2, -0xa0, RZ ;  /* 0xffffff6002027824 */ /* 0x000fcc00078e02ff */
[----:B------:R-:W2:Y:S01]  /*0e40*/  LDC R2, c[0x0][R2+0x2a4] ;  /* 0x0000a90002027b82 */ /* 0x000ea20000000800 */
[----:B------:R-:W-:Y:S01]  /*0e50*/  MOV R14, UR4 ;  /* 0x00000004000e7c02 */ /* 0x000fe20008000f00 */
[----:B------:R-:W4:Y:S01]  /*0e60*/  F2I.U32.TRUNC.NTZ R87, R87 ;  /* 0x0000005700577305 */ /* 0x000f22000020f000 */
[----:B---3--:R-:W-:-:S05]  /*0e70*/  FMUL R86, R86, UR7 ;  /* 0x0000000756567c20 */ /* 0x008fca0008400000 */
[----:B------:R-:W-:Y:S01]  /*0e80*/  BAR.SYNC.DEFER_BLOCKING 0x0 ;  /* 0x0000000000007b1d */ /* 0x000fe20000010000 */
[----:B------:R-:W-:-:S05]  /*0e90*/  ISETP.GE.AND P0, PT, R10, 0x1, PT ;  /* 0x000000010a00780c */ /* 0x000fca0003f06270 */
[----:B------:R-:W3:Y:S02]  /*0ea0*/  F2I.U32.TRUNC.NTZ R86, R86 ;  /* 0x0000005600567305 */ /* 0x000ee4000020f000 */
[----:B------:R-:W2:Y:S01]  /*0eb0*/  S2UR UR36, SR_CTAID.Z ;  /* 0x00000000002479c3 */ /* 0x000ea20000002700 */
[----:B----4-:R-:W-:-:S05]  /*0ec0*/  IADD3 R87, PT, PT, -R87, RZ, RZ ;  /* 0x000000ff57577210 */ /* 0x010fca0007ffe1ff */
[----:B-1----:R-:W-:Y:S01]  /*0ed0*/  IMAD R87, R3, R87, UR5 ;  /* 0x0000000503577e24 */ /* 0x002fe2000f8e0257 */
[----:B---3--:R-:W-:-:S05]  /*0ee0*/  IADD3 R86, PT, PT, -R86, RZ, RZ ;  /* 0x000000ff56567210 */ /* 0x008fca0007ffe1ff */
[----:B--2---:R-:W-:Y:S01]  /*0ef0*/  IMAD R86, R2, R86, UR4 ;  /* 0x0000000402567e24 */ /* 0x004fe2000f8e0256 */
[----:B------:R-:W-:Y:S06]  /*0f00*/  @!P0 BRA `(.L_x_15) ;  /* 0x0000000000b88947 */ /* 0x000fec0003800000 */
[----:B------:R-:W1:Y:S01]  /*0f10*/  LDC.64 R4, c[0x0][0xb18] ;  /* 0x0002c600ff047b82 */ /* 0x000e620000000a00 */
[----:B------:R-:W-:-:S07]  /*0f20*/  ISETP.NE.AND P0, PT, R10, 0x1, PT ;  /* 0x000000010a00780c */ /* 0x000fce0003f05270 */
[----:B------:R-:W2:Y:S08]  /*0f30*/  LDC R9, c[0x0][0xb0c] ;  /* 0x0002c300ff097b82 */ /* 0x000eb00000000800 */
[----:B------:R-:W3:Y:S08]  /*0f40*/  LDC R12, c[0x0][0x370] ;  /* 0x0000dc00ff0c7b82 */ /* 0x000ef00000000800 */
[----:B------:R-:W4:Y:S01]  /*0f50*/  LDC R11, c[0x0][0x374] ;  /* 0x0000dd00ff0b7b82 */ /* 0x000f220000000800 */
[----:B-1----:R-:W-:-:S07]  /*0f60*/  ISETP.NE.AND P1, PT, R4, 0x1, PT ;  /* 0x000000010400780c */ /* 0x002fce0003f25270 */
[----:B------:R-:W3:Y:S01]  /*0f70*/  LDC.64 R6, c[0x0][0xb10] ;  /* 0x0002c400ff067b82 */ /* 0x000ee20000000a00 */
[----:B--2---:R-:W-:-:S07]  /*0f80*/  ISETP.NE.AND P2, PT, R9, 0x1, PT ;  /* 0x000000010900780c */ /* 0x004fce0003f45270 */
[----:B------:R-:W1:Y:S08]  /*0f90*/  LDC R8, c[0x0][0xb20] ;  /* 0x0002c800ff087b82 */ /* 0x000e700000000800 */
[----:B------:R-:W2:Y:S01]  /*0fa0*/  LDC.64 R2, c[0x0][0xb28] ;  /* 0x0002ca00ff027b82 */ /* 0x000ea20000000a00 */
[----:B----4-:R-:W-:-:S04]  /*0fb0*/  IMAD.HI.U32 R13, R11, R5, RZ ;  /* 0x000000050b0d7227 */ /* 0x010fc800078e00ff */
[----:B------:R-:W-:-:S04]  /*0fc0*/  IMAD.HI.U32 R5, R14, R5, RZ ;  /* 0x000000050e057227 */ /* 0x000fc800078e00ff */
[----:B---3--:R-:W-:-:S05]  /*0fd0*/  IMAD.HI.U32 R16, R12, R6, RZ ;  /* 0x000000060c107227 */ /* 0x008fca00078e00ff */
[-C--:B------:R-:W-:Y:S01]  /*0fe0*/  @P2 SHF.R.U32.HI R12, RZ, R7.reuse, R16 ;  /* 0x00000007ff0c2219 */ /* 0x080fe20000011610 */
[----:B------:R-:W-:Y:S01]  /*0ff0*/  IMAD.HI.U32 R16, R15, R6, RZ ;  /* 0x000000060f107227 */ /* 0x000fe200078e00ff */
[-C--:B-1----:R-:W-:Y:S02]  /*1000*/  @P1 SHF.R.U32.HI R11, RZ, R8.reuse, R13 ;  /* 0x00000008ff0b1219 */ /* 0x082fe4000001160d */
[----:B------:R-:W-:Y:S02]  /*1010*/  SHF.R.U32.HI R5, RZ, R8, R5 ;  /* 0x00000008ff057219 */ /* 0x000fe40000011605 */
[----:B------:R-:W-:Y:S02]  /*1020*/  SHF.R.U32.HI R16, RZ, R7, R16 ;  /* 0x00000007ff107219 */ /* 0x000fe40000011610 */
[----:B------:R-:W-:Y:S01]  /*1030*/  SEL R5, R14, R5, !P1 ;  /* 0x000000050e057207 */ /* 0x000fe20004800000 */
[----:B--2---:R-:W-:Y:S01]  /*1040*/  IMAD.HI.U32 R13, R11, R2, RZ ;  /* 0x000000020b0d7227 */ /* 0x004fe200078e00ff */
[----:B------:R-:W-:-:S03]  /*1050*/  SEL R16, R15, R16, !P2 ;  /* 0x000000100f107207 */ /* 0x000fc60005000000 */
[----:B------:R-:W-:Y:S01]  /*1060*/  IMAD.HI.U32 R6, R12, R2, RZ ;  /* 0x000000020c067227 */ /* 0x000fe200078e00ff */
[----:B------:R-:W-:-:S04]  /*1070*/  @P0 SHF.R.U32.HI R11, RZ, R3, R13 ;  /* 0x00000003ff0b0219 */ /* 0x000fc8000001160d */
[----:B------:R-:W-:Y:S01]  /*1080*/  @P0 SHF.R.U32.HI R12, RZ, R3, R6 ;  /* 0x00000003ff0c0219 */ /* 0x000fe20000011606 */
[----:B------:R-:W-:-:S04]  /*1090*/  IMAD R11, R11, R10, RZ ;  /* 0x0000000a0b0b7224 */ /* 0x000fc800078e02ff */
[----:B------:R-:W-:Y:S01]  /*10a0*/  IMAD R6, R12, R10, RZ ;  /* 0x0000000a0c067224 */ /* 0x000fe200078e02ff */
[----:B------:R-:W-:-:S04]  /*10b0*/  ISETP.GE.AND P1, PT, R5, R11, PT ;  /* 0x0000000b0500720c */ /* 0x000fc80003f26270 */
[----:B------:R-:W-:Y:S01]  /*10c0*/  ISETP.GE.OR P1, PT, R16, R6, P1 ;  /* 0x000000061000720c */ /* 0x000fe20000f26670 */
[----:B------:R-:W-:-:S05]  /*10d0*/  IMAD.HI.U32 R6, R5, R2, RZ ;  /* 0x0000000205067227 */ /* 0x000fca00078e00ff */
[----:B------:R-:W-:-:S04]  /*10e0*/  SHF.R.U32.HI R6, RZ, R3, R6 ;  /* 0x00000003ff067219 */ /* 0x000fc80000011606 */
[----:B------:R-:W-:-:S03]  /*10f0*/  SEL R6, R5, R6, !P0 ;  /* 0x0000000605067207 */ /* 0x000fc60004000000 */
[----:B------:R-:W-:Y:S01]  /*1100*/  @!P1 IMAD.HI.U32 R7, R16, R2, RZ ;  /* 0x0000000210079227 */ /* 0x000fe200078e00ff */
[----:B------:R-:W-:-:S04]  /*1110*/  IADD3 R2, PT, PT, -R6, RZ, RZ ;  /* 0x000000ff06027210 */ /* 0x000fc80007ffe1ff */
[----:B------:R-:W-:Y:S01]  /*1120*/  @!P1 SHF.R.U32.HI R3, RZ, R3, R7 ;  /* 0x00000003ff039219 */ /* 0x000fe20000011607 */
[----:B------:R-:W-:Y:S01]  /*1130*/  IMAD R2, R10, R2, R5 ;  /* 0x000000020a027224 */ /* 0x000fe200078e0205 */
[----:B------:R-:W-:Y:S02]  /*1140*/  IADD3 R7, PT, PT, -R5, RZ, RZ ;  /* 0x000000ff05077210 */ /* 0x000fe40007ffe1ff */
[----:B------:R-:W-:-:S03]  /*1150*/  @!P1 SEL R3, R16, R3, !P0 ;  /* 0x0000000310039207 */ /* 0x000fc60004000000 */
[----:B------:R-:W-:Y:S02]  /*1160*/  IMAD R7, R4, R7, R14 ;  /* 0x0000000704077224 */ /* 0x000fe400078e020e */
[--C-:B------:R-:W-:Y:S02]  /*1170*/  @!P1 IMAD.IADD R6, R6, 0x1, -R3.reuse ;  /* 0x0000000106069824 */ /* 0x100fe400078e0a03 */
[----:B------:R-:W-:Y:S01]  /*1180*/  @!P1 IMAD R3, R2, R12, R3 ;  /* 0x0000000c02039224 */ /* 0x000fe200078e0203 */
[----:B------:R-:W-:Y:S01]  /*1190*/  IADD3 R2, PT, PT, -R16, RZ, RZ ;  /* 0x000000ff10027210 */ /* 0x000fe20007ffe1ff */
[----:B------:R-:W-:Y:S02]  /*11a0*/  @!P1 IMAD R5, R6, R10, R16 ;  /* 0x0000000a06059224 */ /* 0x000fe400078e0210 */
[----:B------:R-:W-:Y:S02]  /*11b0*/  @!P1 IMAD.MOV.U32 R16, RZ, RZ, R3 ;  /* 0x000000ffff109224 */ /* 0x000fe400078e0003 */
[----:B------:R-:W-:-:S02]  /*11c0*/  IMAD R2, R9, R2, R15 ;  /* 0x0000000209027224 */ /* 0x000fc400078e020f */
[----:B------:R-:W-:Y:S02]  /*11d0*/  IMAD R14, R5, R4, R7 ;  /* 0x00000004050e7224 */ /* 0x000fe400078e0207 */
[----:B------:R-:W-:Y:S02]  /*11e0*/  IMAD R15, R16, R9, R2 ;  /* 0x00000009100f7224 */ /* 0x000fe400078e0202 */
.L_x_15:
[----:B------:R-:W1:Y:S01]  /*11f0*/  LDCU UR4, c[0x0][0xb30] ;  /* 0x00016600ff0477ac */ /* 0x000e620008000800 */
[----:B------:R-:W2:Y:S08]  /*1200*/  S2UR UR37, SR_CgaCtaId ;  /* 0x00000000002579c3 */ /* 0x000eb00000008800 */
[----:B------:R-:W3:Y:S01]  /*1210*/  LDC R40, c[0x0][0xb24] ;  /* 0x0002c900ff287b82 */ /* 0x000ee20000000800 */
[----:B-1----:R-:W-:-:S09]  /*1220*/  UISETP.NE.AND UP1, UPT, UR4, 0x1, UPT ;  /* 0x000000010400788c */ /* 0x002fd2000bf25270 */
[----:B--2---:R-:W-:Y:S05]  /*1230*/  BRA.U UP1, `(.L_x_16) ;  /* 0x0000000101407547 */ /* 0x004fea000b800000 */
[----:B------:R-:W1:Y:S08]  /*1240*/  LDC.64 R4, c[0x0][0xb10] ;  /* 0x0002c400ff047b82 */ /* 0x000e700000000a00 */
[----:B------:R-:W2:Y:S08]  /*1250*/  LDC.64 R2, c[0x0][0xb18] ;  /* 0x0002c600ff027b82 */ /* 0x000eb00000000a00 */
[----:B------:R-:W4:Y:S08]  /*1260*/  LDC R6, c[0x0][0xb20] ;  /* 0x0002c800ff067b82 */ /* 0x000f300000000800 */
[----:B------:R-:W3:Y:S01]  /*1270*/  LDC R7, c[0x0][0xb0c] ;  /* 0x0002c300ff077b82 */ /* 0x000ee20000000800 */
[----:B-1----:R-:W-:-:S05]  /*1280*/  IMAD.HI.U32 R4, R15, R4, RZ ;  /* 0x000000040f047227 */ /* 0x002fca00078e00ff */
[----:B------:R-:W-:Y:S01]  /*1290*/  SHF.R.U32.HI R4, RZ, R5, R4 ;  /* 0x00000005ff047219 */ /* 0x000fe20000011604 */
[----:B--2---:R-:W-:Y:S01]  /*12a0*/  IMAD.HI.U32 R3, R14, R3, RZ ;  /* 0x000000030e037227 */ /* 0x004fe200078e00ff */
[----:B------:R-:W-:-:S04]  /*12b0*/  ISETP.NE.AND P0, PT, R2, 0x1, PT ;  /* 0x000000010200780c */ /* 0x000fc80003f05270 */
[----:B----4-:R-:W-:-:S04]  /*12c0*/  SHF.R.U32.HI R3, RZ, R6, R3 ;  /* 0x00000006ff037219 */ /* 0x010fc80000011603 */
[----:B------:R-:W-:Y:S02]  /*12d0*/  SEL R3, R14, R3, !P0 ;  /* 0x000000030e037207 */ /* 0x000fe40004000000 */
[----:B---3--:R-:W-:-:S04]  /*12e0*/  ISETP.NE.AND P1, PT, R7, 0x1, PT ;  /* 0x000000010700780c */ /* 0x008fc80003f25270 */
[----:B------:R-:W-:-:S05]  /*12f0*/  SEL R4, R15, R4, !P1 ;  /* 0x000000040f047207 */ /* 0x000fca0004800000 */
[----:B------:R-:W-:Y:S02]  /*1300*/  IMAD.IADD R5, R3, 0x1, -R4 ;  /* 0x0000000103057824 */ /* 0x000fe400078e0a04 */
[----:B------:R-:W-:Y:S02]  /*1310*/  IMAD.IADD R3, R4, 0x1, -R3 ;  /* 0x0000000104037824 */ /* 0x000fe400078e0a03 */
[----:B------:R-:W-:Y:S02]  /*1320*/  IMAD R15, R5, R7, R15 ;  /* 0x00000007050f7224 */ /* 0x000fe400078e020f */
[----:B------:R-:W-:-:S07]  /*1330*/  IMAD R14, R3, R2, R14 ;  /* 0x00000002030e7224 */ /* 0x000fce00078e020e */
.L_x_16:
[----:B------:R-:W-:Y:S01]  /*1340*/  BAR.SYNC.DEFER_BLOCKING 0x0 ;  /* 0x0000000000007b1d */ /* 0x000fe20000010000 */
[----:B------:R-:W-:Y:S01]  /*1350*/  UISETP.NE.AND UP1, UPT, UR8, 0x2, UPT ;  /* 0x000000020800788c */ /* 0x000fe2000bf25270 */
[----:B------:R-:W-:Y:S02]  /*1360*/  ISETP.NE.OR P5, PT, R0, 0x2, !P5 ;  /* 0x000000020000780c */ /* 0x000fe40006fa5670 */
[----:B------:R-:W-:-:S06]  /*1370*/  LOP3.LUT R2, R93, 0x1f, RZ, 0xc0, !PT ;  /* 0x0000001f5d027812 */ /* 0x000fcc00078ec0ff */
[----:B------:R-:W-:Y:S05]  /*1380*/  BRA.U UP1, `(.L_x_17) ;  /* 0x00000011018c7547 */ /* 0x000fea000b800000 */
[----:B------:R-:W1:Y:S01]  /*1390*/  LDCU UR13, c[0x0][0x38c] ;  /* 0x00007180ff0d77ac */ /* 0x000e620008000800 */
[----:B------:R-:W2:Y:S01]  /*13a0*/  LDC R8, c[0x0][0x370] ;  /* 0x0000dc00ff087b82 */ /* 0x000ea20000000800 */
[----:B------:R-:W-:Y:S01]  /*13b0*/  PLOP3.LUT P1, PT, PT, PT, UP2, 0x80, 0x8 ;  /* 0x000000000008781c */ /* 0x000fe20003f2f028 */
[----:B------:R-:W-:Y:S01]  /*13c0*/  IMAD.MOV.U32 R17, RZ, RZ, 0x1 ;  /* 0x00000001ff117424 */ /* 0x000fe200078e00ff */
[----:B------:R-:W-:Y:S01]  /*13d0*/  ISETP.EQ.OR P4, PT, R2, RZ, P5 ;  /* 0x000000ff0200720c */ /* 0x000fe20002f82670 */
[----:B------:R-:W-:Y:S01]  /*13e0*/  IMAD.MOV.U32 R16, RZ, RZ, RZ ;  /* 0x000000ffff107224 */ /* 0x000fe200078e00ff */
[----:B------:R-:W-:Y:S02]  /*13f0*/  PLOP3.LUT P1, PT, P1, PT, PT, 0x8, 0x80 ;  /* 0x000000000080781c */ /* 0x000fe40000f2e170 */
[----:B------:R-:W-:Y:S01]  /*1400*/  CS2R R12, SRZ ;  /* 0x00000000000c7805 */ /* 0x000fe2000001ff00 */
[----:B------:R-:W-:Y:S01]  /*1410*/  IMAD.MOV.U32 R11, RZ, RZ, 0x1 ;  /* 0x00000001ff0b7424 */ /* 0x000fe200078e00ff */
[----:B------:R-:W4:Y:S01]  /*1420*/  LDC R0, c[0x0][0x374] ;  /* 0x0000dd00ff007b82 */ /* 0x000f220000000800 */
[----:B------:R-:W2:Y:S01]  /*1430*/  LDCU.64 UR22, c[0x0][0x348] ;  /* 0x00006900ff1677ac */ /* 0x000ea20008000a00 */
[----:B------:R-:W-:Y:S01]  /*1440*/  UMOV UR6, URZ ;  /* 0x000000ff00067c82 */ /* 0x000fe20008000000 */
[----:B-1----:R-:W-:-:S04]  /*1450*/  UIADD3 UR5, UPT, UPT, UR13, 0x7f, URZ ;  /* 0x0000007f0d057890 */ /* 0x002fc8000fffe0ff */
[----:B------:R-:W-:-:S04]  /*1460*/  USHF.R.S32.HI UR4, URZ, 0x1f, UR5 ;  /* 0x0000001fff047899 */ /* 0x000fc80008011405 */
[----:B------:R-:W-:-:S04]  /*1470*/  ULEA.HI UR4, UR4, UR5, URZ, 0x7 ;  /* 0x0000000504047291 */ /* 0x000fc8000f8f38ff */
[----:B------:R-:W-:Y:S02]  /*1480*/  USHF.R.S32.HI UR15, URZ, 0x7, UR4 ;  /* 0x00000007ff0f7899 */ /* 0x000fe40008011404 */
[----:B------:R-:W-:Y:S02]  /*1490*/  UIADD3 UR4, UPT, UPT, UR13, -0x1, URZ ;  /* 0xffffffff0d047890 */ /* 0x000fe4000fffe0ff */
[----:B------:R-:W-:Y:S02]  /*14a0*/  UISETP.LT.U32.AND UP0, UPT, UR15, 0x4, UPT ;  /* 0x000000040f00788c */ /* 0x000fe4000bf01070 */
[----:B------:R-:W-:Y:S02]  /*14b0*/  UISETP.GE.U32.AND UP1, UPT, UR4, -0xff, UPT ;  /* 0xffffff010400788c */ /* 0x000fe4000bf26070 */
[----:B------:R-:W-:Y:S02]  /*14c0*/  USEL UR14, UR15, 0x4, UP0 ;  /* 0x000000040f0e7887 */ /* 0x000fe40008000000 */
[----:B------:R-:W-:-:S02]  /*14d0*/  UIADD3 UR13, UPT, UPT, UR13, 0xfe, URZ ;  /* 0x000000fe0d0d7890 */ /* 0x000fc4000fffe0ff */
[----:B------:R-:W-:Y:S02]  /*14e0*/  UIADD3 UR5, UPT, UPT, UR14, -0x1, URZ ;  /* 0xffffffff0e057890 */ /* 0x000fe4000fffe0ff */
[----:B------:R-:W-:-:S03]  /*14f0*/  UIADD3 UR7, UPT, UPT, UR15, -UR14, URZ ;  /* 0x8000000e0f077290 */ /* 0x000fc6000fffe0ff */
[----:B------:R-:W-:-:S04]  /*1500*/  @UP1 UIADD3 UR5, UPT, UPT, UR14, URZ, URZ ;  /* 0x000000ff0e051290 */ /* 0x000fc8000fffe0ff */
[----:B--2---:R-:W-:-:S12]  /*1510*/  UIADD3 UR5, UPT, UPT, UR5, 0x1, URZ ;  /* 0x0000000105057890 */ /* 0x004fd8000fffe0ff */
.L_x_35:
[----:B------:R-:W-:Y:S01]  /*1520*/  UISETP.NE.AND UP0, UPT, UR37, URZ, UPT ;  /* 0x000000ff2500728c */ /* 0x000fe2000bf05270 */
[----:B------:R-:W1:Y:S08]  /*1530*/  S2UR UR37, SR_CgaCtaId ;  /* 0x00000000002579c3 */ /* 0x000e700000008800 */
[----:B------:R-:W-:Y:S05]  /*1540*/  BRA.U UP0, `(.L_x_18) ;  /* 0x0000000100347547 */ /* 0x000fea000b800000 */
[----:B------:R-:W2:Y:S01]  /*1550*/  S2R R2, SR_CgaCtaId ;  /* 0x0000000000027919 */ /* 0x000ea20000008800 */
[----:B------:R-:W-:-:S04]  /*1560*/  MOV R3, 0x400 ;  /* 0x0000040000037802 */ /* 0x000fc80000000f00 */
[----:B--2---:R-:W-:Y:S02]  /*1570*/  LEA R2, R2, R3, 0x18 ;  /* 0x0000000302027211 */ /* 0x004fe400078ec0ff */
[----:B------:R-:W-:-:S03]  /*1580*/  SHF.L.U32 R3, R11, 0x1f, RZ ;  /* 0x0000001f0b037819 */ /* 0x000fc600000006ff */
[----:B------:R-:W-:-:S04]  /*1590*/  IMAD R2, R12, 0x8, R2 ;  /* 0x000000080c027824 */ /* 0x000fc800078e0202 */
[----:B------:R-:W2:Y:S02]  /*15a0*/  SYNCS.PHASECHK.TRANS64.TRYWAIT P0, [R2+URZ+0xf0], R3 ;  /* 0x0000f003020075a7 */ /* 0x000ea400080011ff */
[----:B--2---:R-:W-:Y:S05]  /*15b0*/  @!P0 BRA `(.L_x_19) ;  /* 0x0000006000488947 */ /* 0x004fea0003800000 */
.L_x_115:
[----:B------:R-:W-:Y:S01]  /*15c0*/  VIADD R12, R12, 0x1 ;  /* 0x000000010c0c7836 */ /* 0x000fe20000000000 */
[----:B------:R2:W-:Y:S04]  /*15d0*/  SYNCS.ARRIVE.TRANS64.A1T0 RZ, [R2+URZ+0xe0], RZ ;  /* 0x0000e0ff02ff79a7 */ /* 0x0005e800081000ff */
[----:B------:R-:W-:-:S04]  /*15e0*/  ISETP.NE.AND P0, PT, R12, 0x2, PT ;  /* 0x000000020c00780c */ /* 0x000fc80003f05270 */
[----:B------:R-:W-:Y:S02]  /*15f0*/  SEL R12, R12, RZ, P0 ;  /* 0x000000ff0c0c7207 */ /* 0x000fe40000000000 */
[----:B--2---:R-:W-:-:S04]  /*1600*/  SEL R2, RZ, 0x1, P0 ;  /* 0x00000001ff027807 */ /* 0x004fc80000000000 */
[----:B------:R-:W-:-:S07]  /*1610*/  LOP3.LUT R11, R11, R2, RZ, 0x3c, !PT ;  /* 0x000000020b0b7212 */ /* 0x000fce00078e3cff */
.L_x_18:
[----:B------:R-:W-:Y:S01]  /*1620*/  UMOV UR4, 0x400 ;  /* 0x0000040000047882 */ /* 0x000fe20000000000 */
[----:B------:R-:W-:Y:S01]  /*1630*/  SHF.L.U32 R2, R17, 0x1f, RZ ;  /* 0x0000001f11027819 */ /* 0x000fe200000006ff */
[----:B-1----:R-:W-:Y:S01]  /*1640*/  ULEA UR4, UR37, UR4, 0x18 ;  /* 0x0000000425047291 */ /* 0x002fe2000f8ec0ff */
[----:B------:R-:W-:Y:S01]  /*1650*/  R2UR UR34, R15 ;  /* 0x000000000f2272ca */ /* 0x000fe200000e0000 */
[----:B------:R-:W-:Y:S01]  /*1660*/  UISETP.GE.U32.AND UP0, UPT, UR13, 0xff, UPT ;  /* 0x000000ff0d00788c */ /* 0x000fe2000bf06070 */
[----:B------:R-:W-:Y:S01]  /*1670*/  R2UR UR10, R14 ;  /* 0x000000000e0a72ca */ /* 0x000fe200000e0000 */
[----:B------:R-:W-:Y:S01]  /*1680*/  ULEA UR8, UR6, UR4, 0x3 ;  /* 0x0000000406087291 */ /* 0x000fe2000f8e18ff */
[----:B------:R-:W-:-:S08]  /*1690*/  UMOV UR21, URZ ;  /* 0x000000ff00157c82 */ /* 0x000fd00008000000 */
[----:B------:R1:W2:Y:S01]  /*16a0*/  SYNCS.PHASECHK.TRANS64.TRYWAIT P0, [UR8+0x20], R2 ;  /* 0x00002002ff0075a7 */ /* 0x0002a20008001108 */
[----:B------:R-:W-:Y:S02]  /*16b0*/  USHF.L.U32 UR34, UR34, 0x7, URZ ;  /* 0x0000000722227899 */ /* 0x000fe400080006ff */
[----:B------:R-:W-:Y:S01]  /*16c0*/  USHF.L.U32 UR10, UR10, 0x6, URZ ;  /* 0x000000060a0a7899 */ /* 0x000fe200080006ff */
[----:B------:R-:W-:Y:S11]  /*16d0*/  BRA.U !UP0, `(.L_x_20) ;  /* 0x0000000108c07547 */ /* 0x000ff6000b800000 */
[----:B------:R-:W-:Y:S01]  /*16e0*/  UIADD3 UR18, UPT, UPT, UR34, 0x40, URZ ;  /* 0x0000004022127890 */ /* 0x000fe2000fffe0ff */
[----:B------:R-:W-:Y:S01]  /*16f0*/  UMOV UR24, URZ ;  /* 0x000000ff00187c82 */ /* 0x000fe20008000000 */
[----:B------:R-:W-:-:S10]  /*1700*/  UMOV UR25, UR6 ;  /* 0x0000000600197c82 */ /* 0x000fd40008000000 */
.L_x_25:
[----:B-1----:R-:W-:Y:S01]  /*1710*/  ULEA UR33, UR25, UR4, 0x3 ;  /* 0x0000000419217291 */ /* 0x002fe2000f8e18ff */
[----:B--2---:R-:W-:Y:S01]  /*1720*/  @!P5 MOV R3, 0xc000 ;  /* 0x0000c0000003d802 */ /* 0x004fe20000000f00 */
[----:B--2---:R-:W-:Y:S10]  /*1730*/  @P0 BRA `(.L_x_21) ;  /* 0x00000000000c0947 */ /* 0x004ff40003800000 */
[----:B------:R-:W-:-:S04]  /*1740*/  SHF.L.U32 R4, R17, 0x1f, RZ ;  /* 0x0000001f11047819 */ /* 0x000fc800000006ff */
[----:B------:R-:W2:Y:S02]  /*1750*/  SYNCS.PHASECHK.TRANS64.TRYWAIT P0, [UR33+0x20], R4 ;  /* 0x00002004ff0075a7 */ /* 0x000ea40008001121 */
[----:B--2---:R-:W-:Y:S05]  /*1760*/  @!P0 BRA `(.L_x_22) ;  /* 0x0000005c00f08947 */ /* 0x004fea0003800000 */
.L_x_21:
[----:B------:R2:W-:Y:S01]  /*1770*/  @!P5 SYNCS.ARRIVE.TRANS64 RZ, [UR33], R3 ;  /* 0x00000003ffffd9a7 */ /* 0x0005e20008000021 */
[----:B------:R-:W-:Y:S04]  /*1780*/  BSSY.RECONVERGENT B0, `(.L_x_23) ;  /* 0x0000003000007945 */ /* 0x000fe80003800200 */
[----:B------:R-:W-:Y:S05]  /*1790*/  @P4 BRA `(.L_x_24) ;  /* 0x0000000000044947 */ /* 0x000fea0003800000 */
[----:B------:R-:W-:Y:S05]  /*17a0*/  BPT.TRAP 0x1 ;  /* 0x000000040000795c */ /* 0x000fea0000300000 */
.L_x_24:
[----:B------:R-:W-:Y:S05]  /*17b0*/  BSYNC.RECONVERGENT B0 ;  /* 0x0000000000007941 */ /* 0x000fea0003800200 */
.L_x_23:
[----:B------:R-:W-:Y:S02]  /*17c0*/  UIADD3 UR6, UPT, UPT, UR25, 0x1, URZ ;  /* 0x0000000119067890 */ /* 0x000fe4000fffe0ff */
[----:B------:R-:W-:Y:S02]  /*17d0*/  ULEA UR16, UR25, UR4, 0xf ;  /* 0x0000000419107291 */ /* 0x000fe4000f8e78ff */
[----:B------:R-:W-:Y:S02]  /*17e0*/  UISETP.NE.AND UP0, UPT, UR6, 0x4, UPT ;  /* 0x000000040600788c */ /* 0x000fe4000bf05270 */
[----:B------:R-:W-:Y:S02]  /*17f0*/  UIADD3 UR30, UP1, UPT, UR22, 0x80, URZ ;  /* 0x00000080161e7890 */ /* 0x000fe4000ff3e0ff */
[----:B------:R-:W-:Y:S02]  /*1800*/  USEL UR9, URZ, 0x1, UP0 ;  /* 0x00000001ff097887 */ /* 0x000fe40008000000 */
[----:B------:R-:W-:-:S02]  /*1810*/  USEL UR6, UR6, URZ, UP0 ;  /* 0x000000ff06067287 */ /* 0x000fc40008000000 */
[----:B------:R-:W-:Y:S02]  /*1820*/  UIADD3 UR28, UP0, UPT, UR22, 0x180, URZ ;  /* 0x00000180161c7890 */ /* 0x000fe4000ff1e0ff */
[----:B------:R-:W-:Y:S01]  /*1830*/  ULEA UR8, UR6, UR4, 0x3 ;  /* 0x0000000406087291 */ /* 0x000fe2000f8e18ff */
[----:B------:R-:W-:Y:S01]  /*1840*/  LOP3.LUT R17, R17, UR9, RZ, 0x3c, !PT ;  /* 0x0000000911117c12 */ /* 0x000fe2000f8e3cff */
[----:B------:R-:W-:Y:S02]  /*1850*/  USHF.L.U32 UR35, UR24, 0x7, URZ ;  /* 0x0000000718237899 */ /* 0x000fe400080006ff */
[----:B------:R-:W-:Y:S01]  /*1860*/  UIADD3.X UR31, UPT, UPT, URZ, UR23, URZ, UP1, !UPT ;  /* 0x00000017ff1f7290 */ /* 0x000fe20008ffe4ff */
[----:B-1----:R-:W-:Y:S01]  /*1870*/  SHF.L.U32 R2, R17, 0x1f, RZ ;  /* 0x0000001f11027819 */ /* 0x002fe200000006ff */
[----:B------:R-:W-:Y:S02]  /*1880*/  UIADD3 UR32, UPT, UPT, UR16, 0x6400, URZ ;  /* 0x0000640010207890 */ /* 0x000fe4000fffe0ff */
[----:B------:R-:W-:Y:S01]  /*1890*/  UIADD3 UR16, UPT, UPT, UR16, 0xa400, URZ ;  /* 0x0000a40010107890 */ /* 0x000fe2000fffe0ff */
[----:B------:R1:W1:Y:S01]  /*18a0*/  SYNCS.PHASECHK.TRANS64.TRYWAIT P0, [UR8+0x20], R2 ;  /* 0x00002002ff0075a7 */ /* 0x0002620008001108 */
[----:B------:R-:W-:-:S02]  /*18b0*/  ULEA UR8, UR25, UR4, 0xe ;  /* 0x0000000419087291 */ /* 0x000fc4000f8e70ff */
[----:B------:R-:W-:Y:S02]  /*18c0*/  UIADD3.X UR29, UPT, UPT, URZ, UR23, URZ, UP0, !UPT ;  /* 0x00000017ff1d7290 */ /* 0x000fe400087fe4ff */
[----:B------:R-:W-:Y:S01]  /*18d0*/  UIADD3 UR8, UPT, UPT, UR8, 0x26400, URZ ;  /* 0x0002640008087890 */ /* 0x000fe2000fffe0ff */
[----:B------:R-:W-:Y:S01]  /*18e0*/  UMOV UR26, 0x0 ;  /* 0x00000000001a7882 */ /* 0x000fe20000000000 */
[----:B------:R-:W-:Y:S01]  /*18f0*/  UMOV UR27, 0x10000000 ;  /* 0x10000000001b7882 */ /* 0x000fe20000000000 */
[----:B------:R-:W-:Y:S01]  /*1900*/  UMOV UR17, UR33 ;  /* 0x0000002100117c82 */ /* 0x000fe20008000000 */
[----:B------:R-:W-:Y:S01]  /*1910*/  UMOV UR20, UR36 ;  /* 0x0000002400147c82 */ /* 0x000fe20008000000 */
[----:B------:R-:W-:Y:S01]  /*1920*/  UMOV UR19, UR35 ;  /* 0x0000002300137c82 */ /* 0x000fe20008000000 */
[----:B------:R-:W-:Y:S01]  /*1930*/  UMOV UR12, UR36 ;  /* 0x00000024000c7c82 */ /* 0x000fe20008000000 */
[----:B------:R-:W-:Y:S01]  /*1940*/  UMOV UR9, UR33 ;  /* 0x0000002100097c82 */ /* 0x000fe20008000000 */
[----:B------:R-:W-:Y:S01]  /*1950*/  UMOV UR11, UR35 ;  /* 0x00000023000b7c82 */ /* 0x000fe20008000000 */
[----:B------:R1:W-:Y:S01]  /*1960*/  UTMALDG.3D [UR32], [UR30], desc[UR26] ;  /* 0x00001a201e0075b4 */ /* 0x0003e20008011000 */
[----:B------:R-:W-:Y:S01]  /*1970*/  UIADD3 UR24, UPT, UPT, UR24, 0x1, URZ ;  /* 0x0000000118187890 */ /* 0x000fe2000fffe0ff */
[----:B------:R-:W-:Y:S01]  /*1980*/  UMOV UR21, UR5 ;  /* 0x0000000500157c82 */ /* 0x000fe20008000000 */
[----:B------:R-:W-:-:S02]  /*1990*/  UMOV UR25, UR6 ;  /* 0x0000000600197c82 */ /* 0x000fc40008000000 */
[----:B------:R-:W-:Y:S01]  /*19a0*/  UISETP.NE.AND UP0, UPT, UR24, UR5, UPT ;  /* 0x000000051800728c */ /* 0x000fe2000bf05270 */
[----:B------:R1:W-:Y:S01]  /*19b0*/  UTMALDG.3D [UR16], [UR30], desc[UR26] ;  /* 0x00001a101e0075b4 */ /* 0x0003e20008011000 */
[----:B------:R1:W-:Y:S07]  /*19c0*/  UTMALDG.3D [UR8], [UR28], desc[UR26] ;  /* 0x00001a081c0075b4 */ /* 0x0003ee0008011000 */
[----:B------:R-:W-:Y:S05]  /*19d0*/  BRA.U UP0, `(.L_x_25) ;  /* 0xfffffffd004c7547 */ /* 0x000fea000b83ffff */
.L_x_20:
[----:B-1----:R-:W-:Y:S01]  /*19e0*/  ULEA UR8, UR6, UR4, 0x3 ;  /* 0x0000000406087291 */ /* 0x002fe2000f8e18ff */
[----:B------:R-:W-:Y:S01]  /*19f0*/  SHF.L.U32 R2, R17, 0x1f, RZ ;  /* 0x0000001f11027819 */ /* 0x000fe200000006ff */
[----:B------:R-:W-:Y:S01]  /*1a00*/  @!P1 SYNCS.ARRIVE.TRANS64.A1T0 RZ, [UR4+0x78], RZ ;  /* 0x000078ffffff99a7 */ /* 0x000fe20008100004 */
[----:B------:R-:W-:-:S06]  /*1a10*/  UISETP.GT.AND UP0, UPT, UR15, UR14, UPT ;  /* 0x0000000e0f00728c */ /* 0x000fcc000bf04270 */
[----:B--2---:R1:W2:Y:S03]  /*1a20*/  SYNCS.PHASECHK.TRANS64.TRYWAIT P0, [UR8+0x20], R2 ;  /* 0x00002002ff0075a7 */ /* 0x0042a60008001108 */
[----:B------:R-:W-:Y:S05]  /*1a30*/  BRA.U !UP0, `(.L_x_26) ;  /* 0x0000000108c47547 */ /* 0x000fea000b800000 */
[----:B------:R-:W-:Y:S02]  /*1a40*/  UIADD3 UR29, UPT, UPT, UR7, UR21, URZ ;  /* 0x00000015071d7290 */ /* 0x000fe4000fffe0ff */
[----:B------:R-:W-:Y:S01]  /*1a50*/  UIADD3 UR18, UPT, UPT, UR34, 0x40, URZ ;  /* 0x0000004022127890 */ /* 0x000fe2000fffe0ff */
[----:B------:R-:W-:-:S11]  /*1a60*/  UMOV UR35, UR6 ;  /* 0x0000000600237c82 */ /* 0x000fd60008000000 */
.L_x_31:
[----:B-1----:R-:W-:Y:S01]  /*1a70*/  ULEA UR25, UR35, UR4, 0x3 ;  /* 0x0000000423197291 */ /* 0x002fe2000f8e18ff */
[----:B--2---:R-:W-:Y:S01]  /*1a80*/  @!P5 MOV R3, 0xc000 ;  /* 0x0000c0000003d802 */ /* 0x004fe20000000f00 */
[----:B--2---:R-:W-:Y:S10]  /*1a90*/  @P0 BRA `(.L_x_27) ;  /* 0x00000000000c0947 */ /* 0x004ff40003800000 */
[----:B------:R-:W-:-:S04]  /*1aa0*/  SHF.L.U32 R4, R17, 0x1f, RZ ;  /* 0x0000001f11047819 */ /* 0x000fc800000006ff */
[----:B------:R-:W2:Y:S02]  /*1ab0*/  SYNCS.PHASECHK.TRANS64.TRYWAIT P0, [UR25+0x20], R4 ;  /* 0x00002004ff0075a7 */ /* 0x000ea40008001119 */
[----:B--2---:R-:W-:Y:S05]  /*1ac0*/  @!P0 BRA `(.L_x_28) ;  /* 0x0000005c00308947 */ /* 0x004fea0003800000 */
.L_x_27:
[----:B------:R2:W-:Y:S01]  /*1ad0*/  @!P5 SYNCS.ARRIVE.TRANS64 RZ, [UR25], R3 ;  /* 0x00000003ffffd9a7 */ /* 0x0005e20008000019 */
[----:B------:R-:W-:Y:S04]  /*1ae0*/  BSSY.RECONVERGENT B0, `(.L_x_29) ;  /* 0x0000003000007945 */ /* 0x000fe80003800200 */
[----:B------:R-:W-:Y:S05]  /*1af0*/  @P4 BRA `(.L_x_30) ;  /* 0x0000000000044947 */ /* 0x000fea0003800000 */
[----:B------:R-:W-:Y:S05]  /*1b00*/  BPT.TRAP 0x1 ;  /* 0x000000040000795c */ /* 0x000fea0000300000 */
.L_x_30:
[----:B------:R-:W-:Y:S05]  /*1b10*/  BSYNC.RECONVERGENT B0 ;  /* 0x0000000000007941 */ /* 0x000fea0003800200 */
.L_x_29:
        /* <DEDUP_REMOVED lines=10> */
[----:B------:R-:W-:Y:S01]  /*1bc0*/  UIADD3 UR24, UPT, UPT, UR16, 0x6400, URZ ;  /* 0x0000640010187890 */ /* 0x000fe2000fffe0ff */
[----:B-1----:R-:W-:Y:S01]  /*1bd0*/  SHF.L.U32 R2, R17, 0x1f, RZ ;  /* 0x0000001f11027819 */ /* 0x002fe200000006ff */
[----:B------:R-:W-:Y:S02]  /*1be0*/  UIADD3.X UR39, UPT, UPT, URZ, UR23, URZ, UP1, !UPT ;  /* 0x00000017ff277290 */ /* 0x000fe40008ffe4ff */
        /* <DEDUP_REMOVED lines=13> */
[----:B------:R-:W-:Y:S01]  /*1cc0*/  UMOV UR9, UR25 ;  /* 0x0000001900097c82 */ /* 0x000fe20008000000 */
[----:B------:R1:W-:Y:S01]  /*1cd0*/  UTMALDG.3D [UR24], [UR38], desc[UR30] ;  /* 0x00001e18260075b4 */ /* 0x0003e20008011000 */
[----:B------:R-:W-:Y:S01]  /*1ce0*/  UMOV UR11, UR27 ;  /* 0x0000001b000b7c82 */ /* 0x000fe20008000000 */
[----:B------:R-:W-:Y:S01]  /*1cf0*/  UIADD3 UR21, UPT, UPT, UR21, 0x1, URZ ;  /* 0x0000000115157890 */ /* 0x000fe2000fffe0ff */
[----:B------:R-:W-:-:S03]  /*1d00*/  UMOV UR35, UR6 ;  /* 0x0000000600237c82 */ /* 0x000fc60008000000 */
[----:B------:R-:W-:Y:S01]  /*1d10*/  UISETP.NE.AND UP0, UPT, UR21, UR29, UPT ;  /* 0x0000001d1500728c */ /* 0x000fe2000bf05270 */
[----:B------:R1:W-:Y:S01]  /*1d20*/  UTMALDG.3D [UR16], [UR38], desc[UR30] ;  /* 0x00001e10260075b4 */ /* 0x0003e20008011000 */
[----:B------:R1:W-:Y:S07]  /*1d30*/  UTMALDG.3D [UR8], [UR32], desc[UR30] ;  /* 0x00001e08200075b4 */ /* 0x0003ee0008011000 */
[----:B------:R-:W-:Y:S05]  /*1d40*/  BRA.U UP0, `(.L_x_31) ;  /* 0xfffffffd00487547 */ /* 0x000fea000b83ffff */
.L_x_26:
[C---:B-1----:R-:W-:Y:S01]  /*1d50*/  LEA R2, R16.reuse, UR4, 0x3 ;  /* 0x0000000410027c11 */ /* 0x042fe2000f8e18ff */
[----:B------:R-:W-:Y:S01]  /*1d60*/  NOP ;  /* 0x0000000000007918 */ /* 0x000fe20000000000 */
[----:B--2---:R-:W-:Y:S02]  /*1d70*/  SHF.L.U32 R3, R13, 0x1f, RZ ;  /* 0x0000001f0d037819 */ /* 0x004fe400000006ff */
[----:B------:R-:W-:Y:S02]  /*1d80*/  LEA R4, R16, UR4, 0x4 ;  /* 0x0000000410047c11 */ /* 0x000fe4000f8e20ff */
[----:B------:R-:W1:Y:S02]  /*1d90*/  SYNCS.PHASECHK.TRANS64.TRYWAIT P0, [R2+URZ+0x80], R3 ;  /* 0x00008003020075a7 */ /* 0x000e6400080011ff */
[----:B-1----:R-:W-:Y:S05]  /*1da0*/  @!P0 BRA `(.L_x_32) ;  /* 0x0000005800908947 */ /* 0x002fea0003800000 */
.L_x_118:
[----:B------:R-:W2:Y:S01]  /*1db0*/  LDS.128 R4, [R4+0x110] ;  /* 0x0001100004047984 */ /* 0x000ea20000000c00 */
[----:B---3--:R-:W-:Y:S01]  /*1dc0*/  ISETP.GE.AND P0, PT, R40, 0x1, PT ;  /* 0x000000012800780c */ /* 0x008fe20003f06270 */
[----:B-1----:R-:W-:Y:S01]  /*1dd0*/  VIADD R2, R2, 0x90 ;  /* 0x0000009002027836 */ /* 0x002fe20000000000 */
[----:B------:R-:W-:Y:S01]  /*1de0*/  @!PT LDS RZ, [RZ] ;  /* 0x00000000fffff984 */ /* 0x000fe20000000800 */
[----:B------:R-:W-:Y:S01]  /*1df0*/  @!PT LDS RZ, [RZ] ;  /* 0x00000000fffff984 */ /* 0x000fe20000000800 */
[----:B------:R-:W-:Y:S01]  /*1e00*/  @!PT LDS RZ, [RZ] ;  /* 0x00000000fffff984 */ /* 0x000fe20000000800 */
[----:B------:R-:W-:Y:S01]  /*1e10*/  @!PT LDS RZ, [RZ] ;  /* 0x00000000fffff984 */ /* 0x000fe20000000800 */
[----:B------:R1:W-:Y:S06]  /*1e20*/  MEMBAR.ALL.CTA ;  /* 0x0000000000007992 */ /* 0x0003ec0000008000 */
[----:B-1----:R-:W1:Y:S01]  /*1e30*/  FENCE.VIEW.ASYNC.S ;  /* 0x00000000000073c6 */ /* 0x002e620000000000 */
[----:B------:R-:W-:-:S04]  /*1e40*/  PRMT R2, RZ, 0x654, R2 ;  /* 0x00000654ff027816 */ /* 0x000fc80000000002 */
[----:B-1----:R1:W-:Y:S01]  /*1e50*/  SYNCS.ARRIVE.TRANS64.RED.A1T0 RZ, [R2+URZ], RZ ;  /* 0x000000ff02ff79a7 */ /* 0x0023e200081004ff */
[----:B--2---:R-:W-:-:S13]  /*1e60*/  LOP3.LUT P2, RZ, R6, 0x1, RZ, 0xc0, !PT ;  /* 0x0000000106ff7812 */ /* 0x004fda000784c0ff */
[----:B------:R-:W-:Y:S01]  /*1e70*/  @P2 SHF.R.U32.HI R3, RZ, 0x10, R5 ;  /* 0x00000010ff032819 */ /* 0x000fe20000011605 */
[----:B------:R-:W-:Y:S01]  /*1e80*/  VOTEU.ANY UP0, P2 ;  /* 0x0000000000ff7886 */ /* 0x000fe20001000100 */
[----:B------:R-:W-:Y:S02]  /*1e90*/  @P2 MOV R10, R4 ;  /* 0x00000004000a2202 */ /* 0x000fe40000000f00 */
[----:B------:R-:W-:Y:S02]  /*1ea0*/  @P2 R2UR.BROADCAST UR8, R3 ;  /* 0x00000000030822ca */ /* 0x000fe400008e0000 */
[----:B------:R-:W-:-:S11]  /*1eb0*/  @P2 LOP3.LUT R9, R5, 0xffff, RZ, 0xc0, !PT ;  /* 0x0000ffff05092812 */ /* 0x000fd600078ec0ff */
[----:B------:R-:W-:Y:S01]  /*1ec0*/  @UP0 UMOV UR36, UR8 ;  /* 0x0000000800240c82 */ /* 0x000fe20008000000 */
[----:B-1----:R-:W-:Y:S05]  /*1ed0*/  @!P0 BRA `(.L_x_33) ;  /* 0x0000000000b88947 */ /* 0x002fea0003800000 */
[----:B------:R-:W4:Y:S01]  /*1ee0*/  LDC.64 R4, c[0x0][0xb18] ;  /* 0x0002c600ff047b82 */ /* 0x000f220000000a00 */
[----:B------:R-:W-:-:S07]  /*1ef0*/  ISETP.NE.AND P3, PT, R40, 0x1, PT ;  /* 0x000000012800780c */ /* 0x000fce0003f65270 */
[----:B------:R-:W1:Y:S08]  /*1f00*/  LDC.64 R6, c[0x0][0xb10] ;  /* 0x0002c400ff067b82 */ /* 0x000e700000000a00 */
[----:B------:R-:W2:Y:S08]  /*1f10*/  LDC R14, c[0x0][0xb20] ;  /* 0x0002c800ff0e7b82 */ /* 0x000eb00000000800 */
[----:B------:R-:W3:Y:S01]  /*1f20*/  LDC R15, c[0x0][0xb0c] ;  /* 0x0002c300ff0f7b82 */ /* 0x000ee20000000800 */
[----:B----4-:R-:W-:Y:S01]  /*1f30*/  IMAD.HI.U32 R19, R0, R5, RZ ;  /* 0x0000000500137227 */ /* 0x010fe200078e00ff */
[----:B------:R-:W-:-:S03]  /*1f40*/  ISETP.NE.AND P0, PT, R4, 0x1, PT ;  /* 0x000000010400780c */ /* 0x000fc60003f05270 */
[----:B------:R-:W-:-:S03]  /*1f50*/  IMAD.HI.U32 R5, R9, R5, RZ ;  /* 0x0000000509057227 */ /* 0x000fc600078e00ff */
[----:B------:R-:W4:Y:S01]  /*1f60*/  LDC.64 R2, c[0x0][0xb28] ;  /* 0x0002ca00ff027b82 */ /* 0x000f220000000a00 */
[----:B-1----:R-:W-:-:S04]  /*1f70*/  IMAD.HI.U32 R20, R8, R6, RZ ;  /* 0x0000000608147227 */ /* 0x002fc800078e00ff */
[----:B------:R-:W-:Y:S01]  /*1f80*/  IMAD.HI.U32 R21, R10, R6, RZ ;  /* 0x000000060a157227 */ /* 0x000fe200078e00ff */
[----:B------:R-:W-:Y:S02]  /*1f90*/  SHF.R.U32.HI R20, RZ, R7, R20 ;  /* 0x00000007ff147219 */ /* 0x000fe40000011614 */
[-C--:B--2---:R-:W-:Y:S02]  /*1fa0*/  SHF.R.U32.HI R19, RZ, R14.reuse, R19 ;  /* 0x0000000eff137219 */ /* 0x084fe40000011613 */
[----:B------:R-:W-:Y:S02]  /*1fb0*/  SHF.R.U32.HI R5, RZ, R14, R5 ;  /* 0x0000000eff057219 */ /* 0x000fe40000011605 */
[----:B------:R-:W-:Y:S02]  /*1fc0*/  SEL R19, R0, R19, !P0 ;  /* 0x0000001300137207 */ /* 0x000fe40004000000 */
[----:B------:R-:W-:Y:S02]  /*1fd0*/  SHF.R.U32.HI R21, RZ, R7, R21 ;  /* 0x00000007ff157219 */ /* 0x000fe40000011615 */
[----:B---3--:R-:W-:-:S02]  /*1fe0*/  ISETP.NE.AND P1, PT, R15, 0x1, PT ;  /* 0x000000010f00780c */ /* 0x008fc40003f25270 */
[----:B------:R-:W-:Y:S02]  /*1ff0*/  SEL R5, R9, R5, !P0 ;  /* 0x0000000509057207 */ /* 0x000fe40004000000 */
[----:B------:R-:W-:Y:S02]  /*2000*/  SEL R20, R8, R20, !P1 ;  /* 0x0000001408147207 */ /* 0x000fe40004800000 */
[----:B------:R-:W-:Y:S01]  /*2010*/  SEL R21, R10, R21, !P1 ;  /* 0x000000150a157207 */ /* 0x000fe20004800000 */
[----:B----4-:R-:W-:-:S04]  /*2020*/  IMAD.HI.U32 R18, R19, R2, RZ ;  /* 0x0000000213127227 */ /* 0x010fc800078e00ff */
        /* <DEDUP_REMOVED lines=10> */
[----:B------:R-:W-:-:S04]  /*20d0*/  @!P0 IMAD.HI.U32 R7, R21, R2, RZ ;  /* 0x0000000215078227 */ /* 0x000fc800078e00ff */
[----:B------:R-:W-:Y:S01]  /*20e0*/  IMAD.MOV R2, RZ, RZ, -R6 ;  /* 0x000000ffff027224 */ /* 0x000fe200078e0a06 */
[----:B------:R-:W-:Y:S02]  /*20f0*/  @!P0 SHF.R.U32.HI R3, RZ, R3, R7 ;  /* 0x00000003ff038219 */ /* 0x000fe40000011607 */
[----:B------:R-:W-:Y:S01]  /*2100*/  IADD3 R7, PT, PT, -R5, RZ, RZ ;  /* 0x000000ff05077210 */ /* 0x000fe20007ffe1ff */
[----:B------:R-:W-:Y:S01]  /*2110*/  IMAD R2, R40, R2, R5 ;  /* 0x0000000228027224 */ /* 0x000fe200078e0205 */
        /* <DEDUP_REMOVED lines=10> */
.L_x_33:
[----:B------:R-:W1:Y:S02]  /*21c0*/  LDCU UR8, c[0x0][0xb30] ;  /* 0x00016600ff0877ac */ /* 0x000e640008000800 */
[----:B-1----:R-:W-:-:S09]  /*21d0*/  UISETP.NE.AND UP0, UPT, UR8, 0x1, UPT ;  /* 0x000000010800788c */ /* 0x002fd2000bf05270 */
[----:B------:R-:W-:Y:S05]  /*21e0*/  BRA.U UP0, `(.L_x_34) ;  /* 0x0000000100407547 */ /* 0x000fea000b800000 */
[----:B------:R-:W1:Y:S08]  /*21f0*/  LDC.64 R4, c[0x0][0xb10] ;  /* 0x0002c400ff047b82 */ /* 0x000e700000000a00 */
[----:B------:R-:W2:Y:S08]  /*2200*/  LDC.64 R2, c[0x0][0xb18] ;  /* 0x0002c600ff027b82 */ /* 0x000eb00000000a00 */
[----:B------:R-:W3:Y:S08]  /*2210*/  LDC R6, c[0x0][0xb20] ;  /* 0x0002c800ff067b82 */ /* 0x000ef00000000800 */
[----:B------:R-:W4:Y:S01]  /*2220*/  LDC R7, c[0x0][0xb0c] ;  /* 0x0002c300ff077b82 */ /* 0x000f220000000800 */
[----:B-1----:R-:W-:-:S05]  /*2230*/  IMAD.HI.U32 R4, R10, R4, RZ ;  /* 0x000000040a047227 */ /* 0x002fca00078e00ff */
[----:B------:R-:W-:Y:S01]  /*2240*/  SHF.R.U32.HI R4, RZ, R5, R4 ;  /* 0x00000005ff047219 */ /* 0x000fe20000011604 */
[----:B--2---:R-:W-:Y:S01]  /*2250*/  IMAD.HI.U32 R3, R9, R3, RZ ;  /* 0x0000000309037227 */ /* 0x004fe200078e00ff */
[----:B------:R-:W-:-:S04]  /*2260*/  ISETP.NE.AND P0, PT, R2, 0x1, PT ;  /* 0x000000010200780c */ /* 0x000fc80003f05270 */
[----:B---3--:R-:W-:-:S04]  /*2270*/  SHF.R.U32.HI R3, RZ, R6, R3 ;  /* 0x00000006ff037219 */ /* 0x008fc80000011603 */
[----:B------:R-:W-:Y:S02]  /*2280*/  SEL R3, R9, R3, !P0 ;  /* 0x0000000309037207 */ /* 0x000fe40004000000 */
[----:B----4-:R-:W-:-:S04]  /*2290*/  ISETP.NE.AND P1, PT, R7, 0x1, PT ;  /* 0x000000010700780c */ /* 0x010fc80003f25270 */
[----:B------:R-:W-:-:S05]  /*22a0*/  SEL R4, R10, R4, !P1 ;  /* 0x000000040a047207 */ /* 0x000fca0004800000 */
[----:B------:R-:W-:Y:S02]  /*22b0*/  IMAD.IADD R5, R3, 0x1, -R4 ;  /* 0x0000000103057824 */ /* 0x000fe400078e0a04 */
[----:B------:R-:W-:Y:S02]  /*22c0*/  IMAD.IADD R3, R4, 0x1, -R3 ;  /* 0x0000000104037824 */ /* 0x000fe400078e0a03 */
[----:B------:R-:W-:Y:S02]  /*22d0*/  IMAD R10, R5, R7, R10 ;  /* 0x00000007050a7224 */ /* 0x000fe400078e020a */
[----:B------:R-:W-:-:S07]  /*22e0*/  IMAD R9, R3, R2, R9 ;  /* 0x0000000203097224 */ /* 0x000fce00078e0209 */
.L_x_34:
[----:B------:R-:W-:Y:S01]  /*22f0*/  VIADD R16, R16, 0x1 ;  /* 0x0000000110107836 */ /* 0x000fe20000000000 */
[----:B------:R-:W-:Y:S01]  /*2300*/  PLOP3.LUT P1, PT, PT, PT, PT, 0x80, 0x8 ;  /* 0x000000000008781c */ /* 0x000fe20003f2f070 */
[----:B------:R-:W-:Y:S02]  /*2310*/  IMAD.IADD R15, R10, 0x1, R87 ;  /* 0x000000010a0f7824 */ /* 0x000fe400078e0257 */
[----:B------:R-:W-:Y:S01]  /*2320*/  IMAD.IADD R14, R9, 0x1, R86 ;  /* 0x00000001090e7824 */ /* 0x000fe200078e0256 */
[----:B------:R-:W-:-:S04]  /*2330*/  ISETP.NE.AND P0, PT, R16, 0x2, PT ;  /* 0x000000021000780c */ /* 0x000fc80003f05270 */
[----:B------:R-:W-:Y:S02]  /*2340*/  SEL R2, RZ, 0x1, P0 ;  /* 0x00000001ff027807 */ /* 0x000fe40000000000 */
[----:B------:R-:W-:Y:S02]  /*2350*/  SEL R16, R16, RZ, P0 ;  /* 0x000000ff10107207 */ /* 0x000fe40000000000 */
[----:B------:R-:W-:Y:S01]  /*2360*/  LOP3.LUT R13, R13, R2, RZ, 0x3c, !PT ;  /* 0x000000020d0d7212 */ /* 0x000fe200078e3cff */
[----:B------:R-:W-:Y:S06]  /*2370*/  @P2 BRA `(.L_x_35) ;  /* 0xfffffff000682947 */ /* 0x000fec000383ffff */
[----:B------:R-:W-:Y:S01]  /*2380*/  UIADD3 UR4, UPT, UPT, UR4, 0x20, URZ ;  /* 0x0000002004047890 */ /* 0x000fe2000fffe0ff */
[----:B------:R-:W-:-:S03]  /*2390*/  SHF.L.U32 R2, R17, 0x1f, RZ ;  /* 0x0000001f11027819 */ /* 0x000fc600000006ff */
[----:B------:R-:W-:-:S09]  /*23a0*/  ULEA UR5, UR6, UR4, 0x3 ;  /* 0x0000000406057291 */ /* 0x000fd2000f8e18ff */
[----:B------:R-:W1:Y:S02]  /*23b0*/  SYNCS.PHASECHK.TRANS64.TRYWAIT P0, [UR5], R2 ;  /* 0x00000002ff0075a7 */ /* 0x000e640008001105 */
[----:B-1----:R-:W-:Y:S05]  /*23c0*/  @!P0 BRA `(.L_x_36) ;  /* 0x00000054001c8947 */ /* 0x002fea0003800000 */
.L_x_120:
[----:B------:R-:W-:-:S04]  /*23d0*/  UIADD3 UR6, UPT, UPT, UR6, 0x1, URZ ;  /* 0x0000000106067890 */ /* 0x000fc8000fffe0ff */
[----:B------:R-:W-:-:S04]  /*23e0*/  UISETP.NE.AND UP0, UPT, UR6, 0x4, UPT ;  /* 0x000000040600788c */ /* 0x000fc8000bf05270 */
[----:B------:R-:W-:Y:S02]  /*23f0*/  USEL UR7, URZ, 0x1, UP0 ;  /* 0x00000001ff077887 */ /* 0x000fe40008000000 */
[----:B------:R-:W-:-:S04]  /*2400*/  USEL UR6, UR6, URZ, UP0 ;  /* 0x000000ff06067287 */ /* 0x000fc80008000000 */
[----:B------:R-:W-:Y:S01]  /*2410*/  ULEA UR5, UR6, UR4, 0x3 ;  /* 0x0000000406057291 */ /* 0x000fe2000f8e18ff */
[----:B-1----:R-:W-:-:S04]  /*2420*/  LOP3.LUT R2, R17, UR7, RZ, 0x3c, !PT ;  /* 0x0000000711027c12 */ /* 0x002fc8000f8e3cff */
[----:B------:R-:W-:-:S04]  /*2430*/  SHF.L.U32 R3, R2, 0x1f, RZ ;  /* 0x0000001f02037819 */ /* 0x000fc800000006ff */
[----:B------:R-:W1:Y:S02]  /*2440*/  SYNCS.PHASECHK.TRANS64.TRYWAIT P0, [UR5], R3 ;  /* 0x00000003ff0075a7 */ /* 0x000e640008001105 */
[----:B-1----:R-:W-:Y:S05]  /*2450*/  @!P0 BRA `(.L_x_37) ;  /* 0x0000005400108947 */ /* 0x002fea0003800000 */
.L_x_122:
[----:B------:R-:W-:-:S04]  /*2460*/  UIADD3 UR6, UPT, UPT, UR6, 0x1, URZ ;  /* 0x0000000106067890 */ /* 0x000fc8000fffe0ff */
[----:B------:R-:W-:-:S04]  /*2470*/  UISETP.NE.AND UP0, UPT, UR6, 0x4, UPT ;  /* 0x000000040600788c */ /* 0x000fc8000bf05270 */
[----:B------:R-:W-:Y:S02]  /*2480*/  USEL UR7, URZ, 0x1, UP0 ;  /* 0x00000001ff077887 */ /* 0x000fe40008000000 */
[----:B------:R-:W-:-:S04]  /*2490*/  USEL UR6, UR6, URZ, UP0 ;  /* 0x000000ff06067287 */ /* 0x000fc80008000000 */
[----:B------:R-:W-:Y:S01]  /*24a0*/  ULEA UR5, UR6, UR4, 0x3 ;  /* 0x0000000406057291 */ /* 0x000fe2000f8e18ff */
[----:B------:R-:W-:-:S04]  /*24b0*/  LOP3.LUT R2, R2, UR7, RZ, 0x3c, !PT ;  /* 0x0000000702027c12 */ /* 0x000fc8000f8e3cff */
[----:B-1----:R-:W-:-:S04]  /*24c0*/  SHF.L.U32 R3, R2, 0x1f, RZ ;  /* 0x0000001f02037819 */ /* 0x002fc800000006ff */
[----:B------:R-:W1:Y:S02]  /*24d0*/  SYNCS.PHASECHK.TRANS64.TRYWAIT P0, [UR5], R3 ;  /* 0x00000003ff0075a7 */ /* 0x000e640008001105 */
[----:B-1----:R-:W-:Y:S05]  /*24e0*/  @!P0 BRA `(.L_x_38) ;  /* 0x0000005400048947 */ /* 0x002fea0003800000 */
.L_x_124:
[----:B------:R-:W-:-:S04]  /*24f0*/  UIADD3 UR6, UPT, UPT, UR6, 0x1, URZ ;  /* 0x0000000106067890 */ /* 0x000fc8000fffe0ff */
[----:B------:R-:W-:-:S04]  /*2500*/  UISETP.NE.AND UP0, UPT, UR6, 0x4, UPT ;  /* 0x000000040600788c */ /* 0x000fc8000bf05270 */
[----:B------:R-:W-:Y:S02]  /*2510*/  USEL UR5, URZ, 0x1, UP0 ;  /* 0x00000001ff057887 */ /* 0x000fe40008000000 */
[----:B------:R-:W-:-:S04]  /*2520*/  USEL UR6, UR6, URZ, UP0 ;  /* 0x000000ff06067287 */ /* 0x000fc80008000000 */
[----:B------:R-:W-:Y:S01]  /*2530*/  ULEA UR6, UR6, UR4, 0x3 ;  /* 0x0000000406067291 */ /* 0x000fe2000f8e18ff */
[----:B------:R-:W-:-:S04]  /*2540*/  LOP3.LUT R2, R2, UR5, RZ, 0x3c, !PT ;  /* 0x0000000502027c12 */ /* 0x000fc8000f8e3cff */
[----:B------:R-:W-:Y:S01]  /*2550*/  SHF.L.U32 R2, R2, 0x1f, RZ ;  /* 0x0000001f02027819 */ /* 0x000fe200000006ff */
[----:B-1--4-:R-:W-:-:S07]  /*2560*/  IMAD.U32 R0, RZ, RZ, UR6 ;  /* 0x00000006ff007e24 */ /* 0x012fce000f8e00ff */
.L_x_39:
[----:B-1----:R1:W2:Y:S02]  /*2570*/  SYNCS.PHASECHK.TRANS64.TRYWAIT P0, [R0+URZ], R2 ;  /* 0x00000002000075a7 */ /* 0x0022a400080011ff */
[----:B--2---:R-:W-:Y:S05]  /*2580*/  @!P0 NANOSLEEP.SYNCS 0x989680 ;  /* 0x009896800000895d */ /* 0x004fea0003900000 */
[----:B------:R-:W2:Y:S02]  /*2590*/  @!P0 SYNCS.PHASECHK.TRANS64 P0, [R0+URZ], R2 ;  /* 0x00000002000085a7 */ /* 0x000ea400080010ff */
[----:B--2---:R-:W-:Y:S05]  /*25a0*/  @P0 EXIT ;  /* 0x000000000000094d */ /* 0x004fea0003800000 */
[----:B------:R-:W-:Y:S05]  /*25b0*/  BRA `(.L_x_39) ;  /* 0xfffffffc00ec7947 */ /* 0x000fea000383ffff */
.L_x_17:
[----:B------:R-:W-:-:S04]  /*25c0*/  UISETP.NE.AND UP1, UPT, UR37, URZ, UPT ;  /* 0x000000ff2500728c */ /* 0x000fc8000bf25270 */
[----:B------:R-:W-:-:S09]  /*25d0*/  UISETP.NE.OR UP1, UPT, UR8, 0x1, UP1 ;  /* 0x000000010800788c */ /* 0x000fd20008f25670 */
[----:B------:R-:W-:Y:S05]  /*25e0*/  BRA.U UP1, `(.L_x_40) ;  /* 0x0000000501487547 */ /* 0x000fea000b800000 */
[----:B------:R-:W-:Y:S01]  /*25f0*/  ISETP.NE.AND P2, PT, R2, RZ, PT ;  /* 0x000000ff0200720c */ /* 0x000fe20003f45270 */
[----:B------:R-:W-:Y:S01]  /*2600*/  IMAD.MOV.U32 R12, RZ, RZ, 0x1 ;  /* 0x00000001ff0c7424 */ /* 0x000fe200078e00ff */
[----:B------:R-:W-:Y:S02]  /*2610*/  CS2R R10, SRZ ;  /* 0x00000000000a7805 */ /* 0x000fe4000001ff00 */
[----:B------:R-:W-:Y:S01]  /*2620*/  CS2R R8, SRZ ;  /* 0x0000000000087805 */ /* 0x000fe2000001ff00 */
[----:B------:R-:W-:Y:S01]  /*2630*/  UMOV UR4, 0x400 ;  /* 0x0000040000047882 */ /* 0x000fe20000000000 */
[----:B------:R-:W-:Y:S01]  /*2640*/  UMOV UR6, URZ ;  /* 0x000000ff00067c82 */ /* 0x000fe20008000000 */
[----:B------:R-:W-:-:S12]  /*2650*/  ULEA UR37, UR37, UR4, 0x18 ;  /* 0x0000000425257291 */ /* 0x000fd8000f8ec0ff */
.L_x_44:
[----:B------:R-:W-:Y:S02]  /*2660*/  LEA R0, R8, UR37, 0x3 ;  /* 0x0000002508007c11 */ /* 0x000fe4000f8e18ff */
[----:B------:R-:W-:-:S03]  /*2670*/  SHF.L.U32 R4, R9, 0x1f, RZ ;  /* 0x0000001f09047819 */ /* 0x000fc600000006ff */
[----:B------:R-:W-:Y:S01]  /*2680*/  VIADD R5, R0, 0xf0 ;  /* 0x000000f000057836 */ /* 0x000fe20000000000 */
[----:B------:R-:W1:Y:S02]  /*2690*/  SYNCS.PHASECHK.TRANS64.TRYWAIT P0, [R0+URZ+0xe0], R4 ;  /* 0x0000e004000075a7 */ /* 0x000e6400080011ff */
[----:B-1----:R-:W-:Y:S05]  /*26a0*/  @!P0 BRA `(.L_x_41) ;  /* 0x0000005000ac8947 */ /* 0x002fea0003800000 */
.L_x_125:
[----:B------:R-:W-:Y:S01]  /*26b0*/  ULEA UR5, UR6, UR37, 0x3 ;  /* 0x0000002506057291 */ /* 0x000fe2000f8e18ff */
[----:B-1----:R-:W-:Y:S01]  /*26c0*/  PRMT R0, RZ, 0x654, R5 ;  /* 0x00000654ff007816 */ /* 0x002fe20000000005 */
[----:B------:R-:W-:Y:S01]  /*26d0*/  @!P2 IMAD.MOV.U32 R4, RZ, RZ, 0x10 ;  /* 0x00000010ff04a424 */ /* 0x000fe200078e00ff */
[----:B------:R-:W-:Y:S01]  /*26e0*/  SHF.L.U32 R5, R12, 0x1f, RZ ;  /* 0x0000001f0c057819 */ /* 0x000fe200000006ff */
[----:B------:R-:W-:Y:S01]  /*26f0*/  UIADD3 UR4, UPT, UPT, UR5, 0x80, URZ ;  /* 0x0000008005047890 */ /* 0x000fe2000fffe0ff */
[----:B------:R1:W-:Y:S05]  /*2700*/  SYNCS.ARRIVE.TRANS64.RED.A1T0 RZ, [R0+URZ], RZ ;  /* 0x000000ff00ff79a7 */ /* 0x0003ea00081004ff */
[----:B------:R-:W-:Y:S01]  /*2710*/  IMAD.U32 R6, RZ, RZ, UR4 ;  /* 0x00000004ff067e24 */ /* 0x000fe2000f8e00ff */
[----:B------:R-:W2:Y:S04]  /*2720*/  SYNCS.PHASECHK.TRANS64.TRYWAIT P0, [UR5+0x90], R5 ;  /* 0x00009005ff0075a7 */ /* 0x000ea80008001105 */
[----:B------:R-:W-:Y:S01]  /*2730*/  PRMT R6, R2, 0x654, R6 ;  /* 0x0000065402067816 */ /* 0x000fe20000000006 */
[----:B-12---:R-:W-:Y:S06]  /*2740*/  @!P0 BRA `(.L_x_42) ;  /* 0x0000005000988947 */ /* 0x006fec0003800000 */
.L_x_127:
[----:B------:R-:W-:Y:S01]  /*2750*/  ULEA UR4, UR6, UR37, 0x4 ;  /* 0x0000002506047291 */ /* 0x000fe2000f8e20ff */
[----:B------:R-:W-:Y:S01]  /*2760*/  SEL R3, R6, R3, !P2 ;  /* 0x0000000306037207 */ /* 0x000fe20005000000 */
[----:B------:R-:W-:Y:S01]  /*2770*/  UIADD3 UR5, UPT, UPT, UR5, 0x80, URZ ;  /* 0x0000008005057890 */ /* 0x000fe2000fffe0ff */
[----:B-1----:R-:W-:Y:S01]  /*2780*/  LEA R0, R11, UR37, 0x3 ;  /* 0x000000250b007c11 */ /* 0x002fe2000f8e18ff */
[----:B------:R-:W-:Y:S01]  /*2790*/  UIADD3 UR4, UPT, UPT, UR4, 0x110, URZ ;  /* 0x0000011004047890 */ /* 0x000fe2000fffe0ff */
[----:B------:R1:W-:Y:S01]  /*27a0*/  @!P2 SYNCS.ARRIVE.TRANS64.RED RZ, [R3+URZ], R4 ;  /* 0x0000000403ffa9a7 */ /* 0x0003e200080004ff */
[----:B------:R-:W-:Y:S01]  /*27b0*/  UIADD3 UR6, UPT, UPT, UR6, 0x1, URZ ;  /* 0x0000000106067890 */ /* 0x000fe2000fffe0ff */
[----:B------:R-:W-:-:S03]  /*27c0*/  VIADD R8, R8, 0x1 ;  /* 0x0000000108087836 */ /* 0x000fc60000000000 */
[----:B------:R-:W-:Y:S02]  /*27d0*/  UISETP.NE.AND UP0, UPT, UR6, 0x2, UPT ;  /* 0x000000020600788c */ /* 0x000fe4000bf05270 */
[----:B------:R-:W-:Y:S01]  /*27e0*/  ISETP.NE.AND P0, PT, R8, 0x2, PT ;  /* 0x000000020800780c */ /* 0x000fe20003f05270 */
[----:B------:R-:W-:Y:S06]  /*27f0*/  UGETNEXTWORKID.BROADCAST [UR4], [UR5] ;  /* 0x00000000040073ca */ /* 0x000fec0008000100 */
[----:B------:R-:W-:Y:S02]  /*2800*/  USEL UR4, URZ, 0x1, UP0 ;  /* 0x00000001ff047887 */ /* 0x000fe40008000000 */
[----:B------:R-:W-:-:S04]  /*2810*/  USEL UR6, UR6, URZ, UP0 ;  /* 0x000000ff06067287 */ /* 0x000fc80008000000 */
[----:B------:R-:W-:Y:S02]  /*2820*/  LOP3.LUT R12, R12, UR4, RZ, 0x3c, !PT ;  /* 0x000000040c0c7c12 */ /* 0x000fe4000f8e3cff */
[----:B-1----:R-:W-:-:S04]  /*2830*/  SHF.L.U32 R4, R10, 0x1f, RZ ;  /* 0x0000001f0a047819 */ /* 0x002fc800000006ff */
[----:B------:R-:W1:Y:S02]  /*2840*/  SYNCS.PHASECHK.TRANS64.TRYWAIT P1, [R0+URZ+0x80], R4 ;  /* 0x00008004000075a7 */ /* 0x000e6400080211ff */
[----:B-1----:R-:W-:Y:S05]  /*2850*/  @!P1 BRA `(.L_x_43) ;  /* 0x00000050006c9947 */ /* 0x002fea0003800000 */
.L_x_128:
[C---:B-1----:R-:W-:Y:S01]  /*2860*/  LEA R4, R11.reuse, UR37, 0x4 ;  /* 0x000000250b047c11 */ /* 0x042fe2000f8e20ff */
[----:B------:R-:W-:Y:S01]  /*2870*/  VIADD R0, R0, 0x90 ;  /* 0x0000009000007836 */ /* 0x000fe20000000000 */
[----:B------:R-:W-:Y:S01]  /*2880*/  SEL R8, R8, RZ, P0 ;  /* 0x000000ff08087207 */ /* 0x000fe20000000000 */
[----:B------:R-:W-:-:S03]  /*2890*/  VIADD R11, R11, 0x1 ;  /* 0x000000010b0b7836 */ /* 0x000fc60000000000 */
[----:B------:R-:W1:Y:S01]  /*28a0*/  LDS.128 R4, [R4+0x110] ;  /* 0x0001100004047984 */ /* 0x000e620000000c00 */
[----:B------:R-:W-:Y:S02]  /*28b0*/  PRMT R0, RZ, 0x654, R0 ;  /* 0x00000654ff007816 */ /* 0x000fe40000000000 */
[C---:B------:R-:W-:Y:S01]  /*28c0*/  ISETP.NE.AND P1, PT, R11.reuse, 0x2, PT ;  /* 0x000000020b00780c */ /* 0x040fe20003f25270 */
[----:B------:R-:W-:Y:S01]  /*28d0*/  @!PT LDS RZ, [RZ] ;  /* 0x00000000fffff984 */ /* 0x000fe20000000800 */
[----:B------:R-:W-:Y:S01]  /*28e0*/  @!PT LDS RZ, [RZ] ;  /* 0x00000000fffff984 */ /* 0x000fe20000000800 */
[----:B------:R-:W-:Y:S01]  /*28f0*/  @!PT LDS RZ, [RZ] ;  /* 0x00000000fffff984 */ /* 0x000fe20000000800 */
[----:B------:R-:W-:Y:S01]  /*2900*/  @!PT LDS RZ, [RZ] ;  /* 0x00000000fffff984 */ /* 0x000fe20000000800 */
[----:B------:R2:W-:Y:S06]  /*2910*/  MEMBAR.ALL.CTA ;  /* 0x0000000000007992 */ /* 0x0005ec0000008000 */
[----:B--2---:R-:W2:Y:S01]  /*2920*/  FENCE.VIEW.ASYNC.S ;  /* 0x00000000000073c6 */ /* 0x004ea20000000000 */
[----:B------:R-:W-:Y:S01]  /*2930*/  SEL R11, R11, RZ, P1 ;  /* 0x000000ff0b0b7207 */ /* 0x000fe20000800000 */
[----:B--2---:R2:W-:Y:S01]  /*2940*/  SYNCS.ARRIVE.TRANS64.RED.A1T0 RZ, [R0+URZ], RZ ;  /* 0x000000ff00ff79a7 */ /* 0x0045e200081004ff */
[----:B-1----:R-:W-:-:S02]  /*2950*/  LOP3.LUT P3, RZ, R6, 0x1, RZ, 0xc0, !PT ;  /* 0x0000000106ff7812 */ /* 0x002fc4000786c0ff */
[----:B------:R-:W-:-:S04]  /*2960*/  SEL R4, RZ, 0x1, P1 ;  /* 0x00000001ff047807 */ /* 0x000fc80000800000 */
[----:B------:R-:W-:Y:S02]  /*2970*/  LOP3.LUT R10, R10, R4, RZ, 0x3c, !PT ;  /* 0x000000040a0a7212 */ /* 0x000fe400078e3cff */
[----:B--2---:R-:W-:-:S04]  /*2980*/  SEL R0, RZ, 0x1, P0 ;  /* 0x00000001ff007807 */ /* 0x004fc80000000000 */
[----:B------:R-:W-:Y:S01]  /*2990*/  LOP3.LUT R9, R9, R0, RZ, 0x3c, !PT ;  /* 0x0000000009097212 */ /* 0x000fe200078e3cff */
[----:B------:R-:W-:Y:S06]  /*29a0*/  @P3 BRA `(.L_x_44) ;  /* 0xfffffffc002c3947 */ /* 0x000fec000383ffff */
[----:B------:R-:W-:Y:S01]  /*29b0*/  ULEA UR5, UR6, UR37, 0x3 ;  /* 0x0000002506057291 */ /* 0x000fe2000f8e18ff */
[----:B------:R-:W-:-:S08]  /*29c0*/  SHF.L.U32 R2, R12, 0x1f, RZ ;  /* 0x0000001f0c027819 */ /* 0x000fd000000006ff */
[----:B------:R-:W1:Y:S02]  /*29d0*/  SYNCS.PHASECHK.TRANS64 P0, [UR5+0x90], R2 ;  /* 0x00009002ff0075a7 */ /* 0x000e640008001005 */
[----:B-1----:R-:W-:Y:S05]  /*29e0*/  @P0 BRA `(.L_x_45) ;  /* 0x0000000000080947 */ /* 0x002fea0003800000 */
[----:B------:R-:W1:Y:S02]  /*29f0*/  SYNCS.PHASECHK.TRANS64.TRYWAIT P0, [UR5+0x90], R2 ;  /* 0x00009002ff0075a7 */ /* 0x000e640008001105 */
[----:B-1----:R-:W-:Y:S05]  /*2a00*/  @!P0 BRA `(.L_x_46) ;  /* 0x0000005000148947 */ /* 0x002fea0003800000 */
.L_x_45:
[----:B------:R-:W-:-:S04]  /*2a10*/  UIADD3 UR4, UPT, UPT, UR6, 0x1, URZ ;  /* 0x0000000106047890 */ /* 0x000fc8000fffe0ff */
[----:B------:R-:W-:-:S04]  /*2a20*/  UISETP.NE.AND UP0, UPT, UR4, 0x2, UPT ;  /* 0x000000020400788c */ /* 0x000fc8000bf05270 */
[----:B------:R-:W-:Y:S02]  /*2a30*/  USEL UR7, URZ, 0x1, UP0 ;  /* 0x00000001ff077887 */ /* 0x000fe40008000000 */
[----:B------:R-:W-:-:S04]  /*2a40*/  USEL UR4, UR4, URZ, UP0 ;  /* 0x000000ff04047287 */ /* 0x000fc80008000000 */
[----:B------:R-:W-:Y:S01]  /*2a50*/  ULEA UR4, UR4, UR37, 0x3 ;  /* 0x0000002504047291 */ /* 0x000fe2000f8e18ff */
[----:B-1----:R-:W-:-:S04]  /*2a60*/  LOP3.LUT R2, R12, UR7, RZ, 0x3c, !PT ;  /* 0x000000070c027c12 */ /* 0x002fc8000f8e3cff */
[----:B------:R-:W-:-:S04]  /*2a70*/  SHF.L.U32 R0, R2, 0x1f, RZ ;  /* 0x0000001f02007819 */ /* 0x000fc800000006ff */
[----:B------:R-:W1:Y:S02]  /*2a80*/  SYNCS.PHASECHK.TRANS64 P0, [UR4+0x90], R0 ;  /* 0x00009000ff0075a7 */ /* 0x000e640008001004 */
[----:B-1----:R-:W-:Y:S05]  /*2a90*/  @P0 EXIT ;  /* 0x000000000000094d */ /* 0x002fea0003800000 */
[----:B------:R-:W-:Y:S02]  /*2aa0*/  SHF.L.U32 R2, R2, 0x1f, RZ ;  /* 0x0000001f02027819 */ /* 0x000fe400000006ff */
[----:B------:R-:W-:-:S07]  /*2ab0*/  MOV R0, UR4 ;  /* 0x0000000400007c02 */ /* 0x000fce0008000f00 */
.L_x_47:
[----:B-1----:R1:W2:Y:S02]  /*2ac0*/  SYNCS.PHASECHK.TRANS64.TRYWAIT P0, [R0+URZ+0x90], R2 ;  /* 0x00009002000075a7 */ /* 0x0022a400080011ff */
[----:B--2---:R-:W-:Y:S05]  /*2ad0*/  @!P0 NANOSLEEP.SYNCS 0x989680 ;  /* 0x009896800000895d */ /* 0x004fea0003900000 */
[----:B------:R-:W2:Y:S02]  /*2ae0*/  @!P0 SYNCS.PHASECHK.TRANS64 P0, [R0+URZ+0x90], R2 ;  /* 0x00009002000085a7 */ /* 0x000ea400080010ff */
[----:B--2---:R-:W-:Y:S05]  /*2af0*/  @P0 EXIT ;  /* 0x000000000000094d */ /* 0x004fea0003800000 */
[----:B------:R-:W-:Y:S05]  /*2b00*/  BRA `(.L_x_47) ;  /* 0xfffffffc00ec7947 */ /* 0x000fea000383ffff */
.L_x_40:
[----:B------:R-:W-:-:S09]  /*2b10*/  UISETP.NE.AND UP1, UPT, UR8, URZ, UPT ;  /* 0x000000ff0800728c */ /* 0x000fd2000bf25270 */
[----:B------:R-:W-:Y:S05]  /*2b20*/  BRA.U UP1, `(.L_x_48) ;  /* 0x0000001101207547 */ /* 0x000fea000b800000 */
[----:B------:R-:W-:Y:S01]  /*2b30*/  UMOV UR4, 0x40 ;  /* 0x0000004000047882 */ /* 0x000fe20000000000 */
[----:B------:R-:W-:Y:S01]  /*2b40*/  NOP ;  /* 0x0000000000007918 */ /* 0x000fe20000000000 */
[----:B------:R-:W-:Y:S01]  /*2b50*/  ULEA UR4, UR37, UR4, 0x18 ;  /* 0x0000000425047291 */ /* 0x000fe2000f8ec0ff */
[----:B------:R-:W-:Y:S02]  /*2b60*/  UMOV UR5, 0x400 ;  /* 0x0000040000057882 */ /* 0x000fe40000000000 */
[----:B------:R-:W-:-:S06]  /*2b70*/  ULEA UR37, UR37, UR5, 0x18 ;  /* 0x0000000525257291 */ /* 0x000fcc000f8ec0ff */
[----:B------:R-:W1:Y:S02]  /*2b80*/  LDS.U8 R0, [UR4+0x1c] ;  /* 0x00001c04ff007984 */ /* 0x000e640008000000 */
[----:B-1----:R-:W-:-:S13]  /*2b90*/  ISETP.NE.AND P0, PT, R0, RZ, PT ;  /* 0x000000ff0000720c */ /* 0x002fda0003f05270 */
[----:B------:R-:W-:Y:S05]  /*2ba0*/  @P0 BRA `(.L_x_49) ;  /* 0x0000000000580947 */ /* 0x000fea0003800000 */
[----:B------:R-:W-:-:S13]  /*2bb0*/  ELECT P0, URZ, PT ;  /* 0x0000000000ff782f */ /* 0x000fda0003800000 */
[----:B------:R-:W-:Y:S05]  /*2bc0*/  @!P0 BRA `(.L_x_50) ;  /* 0x0000000000608947 */ /* 0x000fea0003800000 */
[----:B------:R-:W-:Y:S01]  /*2bd0*/  UMOV UR5, 0x10 ;  /* 0x0000001000057882 */ /* 0x000fe20000000000 */
[----:B------:R-:W-:Y:S01]  /*2be0*/  HFMA2 R0, -RZ, RZ, 0, 5.9604644775390625e-08 ;  /* 0x00000001ff007431 */ /* 0x000fe200000001ff */
[----:B------:R-:W-:-:S03]  /*2bf0*/  MOV R2, 0xffff ;  /* 0x0000ffff00027802 */ /* 0x000fc60000000f00 */
[----:B------:R-:W-:Y:S04]  /*2c00*/  DEPBAR.LE SB1, 0x36 ;  /* 0x00009d800000791a */ /* 0x000fe80000000000 */
[----:B------:R-:W1:Y:S02]  /*2c10*/  UTCATOMSWS.FIND_AND_SET.ALIGN UP0, UR5, UR5 ;  /* 0x00000005000575e3 */ /* 0x000e640008000800 */
[----:B-1----:R-:W-:Y:S01]  /*2c20*/  MOV R3, UR5 ;  /* 0x0000000500037c02 */ /* 0x002fe20008000f00 */
[----:B------:R-:W-:Y:S06]  /*2c30*/  BRA.U UP0, `(.L_x_51) ;  /* 0x0000000100187547 */ /* 0x000fec000b800000 */
.L_x_52:
[----:B------:R-:W-:Y:S05]  /*2c40*/  NANOSLEEP 0x64 ;  /* 0x000000640000795d */ /* 0x000fea0003800000 */
[----:B------:R-:W-:-:S05]  /*2c50*/  UMOV UR5, 0x10 ;  /* 0x0000001000057882 */ /* 0x000fca0000000000 */
[----:B------:R-:W-:Y:S04]  /*2c60*/  DEPBAR.LE SB1, 0x36 ;  /* 0x00009d800000791a */ /* 0x000fe80000000000 */
[----:B------:R-:W1:Y:S02]  /*2c70*/  UTCATOMSWS.FIND_AND_SET.ALIGN UP0, UR5, UR5 ;  /* 0x00000005000575e3 */ /* 0x000e640008000800 */
[----:B-1----:R-:W-:Y:S01]  /*2c80*/  MOV R3, UR5 ;  /* 0x0000000500037c02 */ /* 0x002fe20008000f00 */
[----:B------:R-:W-:Y:S05]  /*2c90*/  BRA.U !UP0, `(.L_x_52) ;  /* 0xfffffffd08e87547 */ /* 0x000fea000b83ffff */
.L_x_51:
[-C--:B------:R-:W-:Y:S02]  /*2ca0*/  SHF.L.U32 R2, R2, R3.reuse, RZ ;  /* 0x0000000302027219 */ /* 0x080fe400000006ff */
[----:B------:R-:W-:Y:S01]  /*2cb0*/  SHF.L.U32 R0, R0, R3, RZ ;  /* 0x0000000300007219 */ /* 0x000fe200000006ff */
[----:B------:R-:W-:Y:S02]  /*2cc0*/  IMAD.SHL.U32 R3, R3, 0x20, RZ ;  /* 0x0000002003037824 */ /* 0x000fe400078e00ff */
[----:B------:R1:W-:Y:S04]  /*2cd0*/  ATOMS.OR RZ, [UR4+0x14], R2 ;  /* 0x00001402ffff798c */ /* 0x0003e8000b000004 */
[----:B------:R1:W-:Y:S04]  /*2ce0*/  ATOMS.OR RZ, [UR4+0x18], R0 ;  /* 0x00001800ffff798c */ /* 0x0003e8000b000004 */
[----:B------:R1:W-:Y:S01]  /*2cf0*/  STS [UR37+0x130], R3 ;  /* 0x00013003ff007988 */ /* 0x0003e20008000825 */
[----:B------:R-:W-:Y:S05]  /*2d00*/  BRA `(.L_x_50) ;  /* 0x0000000000107947 */ /* 0x000fea0003800000 */
.L_x_49:
[----:B------:R-:W-:Y:S02]  /*2d10*/  MOV R0, 0xffffffff ;  /* 0xffffffff00007802 */ /* 0x000fe40000000f00 */
[----:B------:R-:W-:-:S03]  /*2d20*/  MOV R2, 0x2d50 ;  /* 0x00002d5000027802 */ /* 0x000fc60000000f00 */
[----:B------:R1:W-:Y:S04]  /*2d30*/  STS [UR37+0x130], R0 ;  /* 0x00013000ff007988 */ /* 0x0003e80008000825 */
[----:B-1-3-5:R-:W-:Y:S05]  /*2d40*/  CALL.REL.NOINC `($__internal_1_$__cuda_sm10x_tcgen05_guardrail_trap_phase_invalid_during_alloc) ;  /* 0x0000005000e87944 */ /* 0x02afea0003c00000 */
.L_x_50:
[----:B------:R-:W-:Y:S05]  /*2d50*/  WARPSYNC.ALL ;  /* 0x0000000000007948 */ /* 0x000fea0003800000 */
[----:B------:R-:W2:Y:S01]  /*2d60*/  S2UR UR5, SR_CgaCtaId ;  /* 0x00000000000579c3 */ /* 0x000ea20000008800 */
[----:B------:R-:W-:Y:S01]  /*2d70*/  UMOV UR4, 0x400 ;  /* 0x0000040000047882 */ /* 0x000fe20000000000 */
[----:B------:R-:W-:-:S06]  /*2d80*/  NOP ;  /* 0x0000000000007918 */ /* 0x000fcc0000000000 */
[----:B------:R-:W-:Y:S06]  /*2d90*/  BAR.ARV 0x6, 0xa0 ;  /* 0x0182800000007b1d */ /* 0x000fec0000002000 */
[----:B------:R-:W4:Y:S01]  /*2da0*/  LDCU UR7, c[0x0][0x38c] ;  /* 0x00007180ff0777ac */ /* 0x000f220008000800 */
[----:B------:R-:W-:Y:S01]  /*2db0*/  IMAD.MOV.U32 R11, RZ, RZ, 0x1 ;  /* 0x00000001ff0b7424 */ /* 0x000fe200078e00ff */
[----:B------:R-:W-:Y:S01]  /*2dc0*/  CS2R R8, SRZ ;  /* 0x0000000000087805 */ /* 0x000fe2000001ff00 */
[----:B------:R-:W-:Y:S01]  /*2dd0*/  IMAD.MOV.U32 R10, RZ, RZ, RZ ;  /* 0x000000ffff0a7224 */ /* 0x000fe200078e00ff */
[----:B------:R-:W3:Y:S01]  /*2de0*/  LDCU UR6, c[0x0][0x38c] ;  /* 0x00007180ff0677ac */ /* 0x000ee20008000800 */
[----:B------:R-:W-:Y:S01]  /*2df0*/  UMOV UR14, URZ ;  /* 0x000000ff000e7c82 */ /* 0x000fe20008000000 */
[----:B------:R-:W-:Y:S01]  /*2e00*/  UMOV UR13, URZ ;  /* 0x000000ff000d7c82 */ /* 0x000fe20008000000 */
[----:B--2---:R-:W-:Y:S01]  /*2e10*/  ULEA UR5, UR5, UR4, 0x18 ;  /* 0x0000000405057291 */ /* 0x004fe2000f8ec0ff */
[----:B------:R-:W-:Y:S01]  /*2e20*/  UMOV UR32, 0x0 ;  /* 0x0000000000207882 */ /* 0x000fe20000000000 */
[----:B------:R-:W-:-:S02]  /*2e30*/  UMOV UR33, 0x8118490 ;  /* 0x0811849000217882 */ /* 0x000fc40000000000 */
[----:B------:R-:W-:Y:S02]  /*2e40*/  UIADD3 UR9, UPT, UPT, UR5, 0x6400, URZ ;  /* 0x0000640005097890 */ /* 0x000fe4000fffe0ff */
[----:B------:R-:W-:Y:S02]  /*2e50*/  UIADD3 UR15, UPT, UPT, UR5, 0x26400, URZ ;  /* 0x00026400050f7890 */ /* 0x000fe4000fffe0ff */
[----:B----4-:R-:W-:Y:S01]  /*2e60*/  UIADD3 UR7, UPT, UPT, UR7, 0x7f, URZ ;  /* 0x0000007f07077890 */ /* 0x010fe2000fffe0ff */
[----:B-1----:R-:W1:Y:S01]  /*2e70*/  LDS R0, [UR5+0x130] ;  /* 0x00013005ff007984 */ /* 0x002e620008000800 */
[----:B------:R-:W-:Y:S02]  /*2e80*/  USHF.R.U32.HI UR9, URZ, 0x4, UR9 ;  /* 0x00000004ff097899 */ /* 0x000fe40008011609 */
[----:B------:R-:W-:Y:S02]  /*2e90*/  USHF.R.S32.HI UR4, URZ, 0x1f, UR7 ;  /* 0x0000001fff047899 */ /* 0x000fe40008011407 */
[----:B------:R-:W-:-:S02]  /*2ea0*/  USHF.R.U32.HI UR15, URZ, 0x4, UR15 ;  /* 0x00000004ff0f7899 */ /* 0x000fc4000801160f */
[----:B------:R-:W-:Y:S02]  /*2eb0*/  ULEA.HI UR4, UR4, UR7, URZ, 0x7 ;  /* 0x0000000704047291 */ /* 0x000fe4000f8f38ff */
[----:B------:R-:W-:Y:S02]  /*2ec0*/  ULOP3.LUT UR9, UR9, 0x3fff, URZ, 0xc0, !UPT ;  /* 0x00003fff09097892 */ /* 0x000fe4000f8ec0ff */
[----:B------:R-:W-:Y:S01]  /*2ed0*/  USHF.R.S32.HI UR4, URZ, 0x7, UR4 ;  /* 0x00000007ff047899 */ /* 0x000fe20008011404 */
[----:B------:R-:W-:Y:S01]  /*2ee0*/  UMOV UR30, 0x0 ;  /* 0x00000000001e7882 */ /* 0x000fe20000000000 */
[----:B------:R-:W-:Y:S02]  /*2ef0*/  UMOV UR31, 0x8118490 ;  /* 0x08118490001f7882 */ /* 0x000fe40000000000 */
[----:B------:R-:W-:Y:S01]  /*2f00*/  UISETP.LT.AND UP0, UPT, UR4, 0x1, UPT ;  /* 0x000000010400788c */ /* 0x000fe2000bf01270 */
[----:B------:R-:W-:Y:S01]  /*2f10*/  UMOV UR28, 0x0 ;  /* 0x00000000001c7882 */ /* 0x000fe20000000000 */
[----:B------:R-:W-:-:S02]  /*2f20*/  UMOV UR29, 0x8118490 ;  /* 0x08118490001d7882 */ /* 0x000fc40000000000 */
[----:B------:R-:W-:Y:S01]  /*2f30*/  USEL UR8, UR4, 0x1, !UP0 ;  /* 0x0000000104087887 */ /* 0x000fe2000c000000 */
[----:B------:R-:W-:Y:S01]  /*2f40*/  UMOV UR26, 0x0 ;  /* 0x00000000001a7882 */ /* 0x000fe20000000000 */
[----:B------:R-:W-:Y:S01]  /*2f50*/  UMOV UR27, 0x8118490 ;  /* 0x08118490001b7882 */ /* 0x000fe20000000000 */
[----:B------:R-:W-:Y:S01]  /*2f60*/  UMOV UR24, 0x0 ;  /* 0x0000000000187882 */ /* 0x000fe20000000000 */
[----:B------:R-:W-:Y:S01]  /*2f70*/  UMOV UR25, 0x8118490 ;  /* 0x0811849000197882 */ /* 0x000fe20000000000 */
[----:B------:R-:W-:Y:S01]  /*2f80*/  UMOV UR22, 0x0 ;  /* 0x0000000000167882 */ /* 0x000fe20000000000 */
[----:B------:R-:W-:Y:S01]  /*2f90*/  UMOV UR23, 0x8118490 ;  /* 0x0811849000177882 */ /* 0x000fe20000000000 */
[----:B------:R-:W-:Y:S02]  /*2fa0*/  ULOP3.LUT UR15, UR15, 0x3fff, URZ, 0xc0, !UPT ;  /* 0x00003fff0f0f7892 */ /* 0x000fe4000f8ec0ff */
[----:B------:R-:W-:Y:S02]  /*2fb0*/  ULOP3.LUT UR9, UR9, 0x4000000, URZ, 0xfc, !UPT ;  /* 0x0400000009097892 */ /* 0x000fe4000f8efcff */
[----:B------:R-:W-:-:S02]  /*2fc0*/  UIADD3 UR8, UPT, UPT, -UR8, URZ, URZ ;  /* 0x000000ff08087290 */ /* 0x000fc4000fffe1ff */
[----:B---3--:R-:W-:Y:S01]  /*2fd0*/  UISETP.GE.AND UP3, UPT, UR6, 0x1, UPT ;  /* 0x000000010600788c */ /* 0x008fe2000bf66270 */
[----:B------:R-:W-:Y:S01]  /*2fe0*/  UMOV UR20, 0x0 ;  /* 0x0000000000147882 */ /* 0x000fe20000000000 */
[----:B------:R-:W-:Y:S01]  /*2ff0*/  UMOV UR21, 0x8118490 ;  /* 0x0811849000157882 */ /* 0x000fe20000000000 */
[----:B------:R-:W-:Y:S01]  /*3000*/  UMOV UR18, 0x0 ;  /* 0x0000000000127882 */ /* 0x000fe20000000000 */
[----:B------:R-:W-:Y:S01]  /*3010*/  UMOV UR19, 0x8118490 ;  /* 0x0811849000137882 */ /* 0x000fe20000000000 */
[----:B-1----:R-:W-:-:S15]  /*3020*/  R2UR UR16, R0 ;  /* 0x00000000001072ca */ /* 0x002fde00000e0000 */
.L_x_59:
[----:B------:R-:W-:Y:S02]  /*3030*/  LEA R0, R10, UR5, 0x3 ;  /* 0x000000050a007c11 */ /* 0x000fe4000f8e18ff */
[----:B------:R-:W-:Y:S02]  /*3040*/  SHF.L.U32 R2, R9, 0x1f, RZ ;  /* 0x0000001f09027819 */ /* 0x000fe400000006ff */
[----:B------:R-:W-:Y:S01]  /*3050*/  PLOP3.LUT P0, PT, PT, PT, UP3, 0x80, 0x8 ;  /* 0x000000000008781c */ /* 0x000fe20003f0f038 */
[----:B------:R-:W-:Y:S01]  /*3060*/  VIADD R3, R0, 0x90 ;  /* 0x0000009000037836 */ /* 0x000fe20000000000 */
[----:B-1----:R-:W1:Y:S02]  /*3070*/  SYNCS.PHASECHK.TRANS64.TRYWAIT P1, [R0+URZ+0x80], R2 ;  /* 0x00008002000075a7 */ /* 0x002e6400080211ff */
[----:B-1-3--:R-:W-:Y:S09]  /*3080*/  @!P1 BRA `(.L_x_53) ;  /* 0x00000048008c9947 */ /* 0x00aff20003800000 */
.L_x_130:
[----:B------:R-:W-:Y:S01]  /*3090*/  LEA R4, R10, UR5, 0x4 ;  /* 0x000000050a047c11 */ /* 0x000fe2000f8e20ff */
[----:B------:R-:W-:Y:S01]  /*30a0*/  @UP3 ULEA UR7, UR13, UR5, 0x3 ;  /* 0x000000050d073291 */ /* 0x000fe2000f8e18ff */
[----:B------:R-:W-:Y:S01]  /*30b0*/  PLOP3.LUT P2, PT, PT, PT, PT, 0x80, 0x8 ;  /* 0x000000000008781c */ /* 0x000fe20003f4f070 */
[----:B------:R-:W-:Y:S01]  /*30c0*/  ULEA UR6, UR14, UR5, 0x3 ;  /* 0x000000050e067291 */ /* 0x000fe2000f8e18ff */
[----:B------:R-:W-:Y:S02]  /*30d0*/  PRMT R3, RZ, 0x654, R3 ;  /* 0x00000654ff037816 */ /* 0x000fe40000000003 */
[----:B------:R-:W2:Y:S01]  /*30e0*/  LDS.128 R4, [R4+0x110] ;  /* 0x0001100004047984 */ /* 0x000ea20000000c00 */
[----:B-1----:R-:W-:Y:S02]  /*30f0*/  @P0 SHF.L.U32 R2, R8, 0x1f, RZ ;  /* 0x0000001f08020819 */ /* 0x002fe400000006ff */
[----:B------:R-:W-:Y:S01]  /*3100*/  SHF.L.U32 R0, R11, 0x1f, RZ ;  /* 0x0000001f0b007819 */ /* 0x000fe200000006ff */
[----:B------:R-:W-:Y:S01]  /*3110*/  @!PT LDS RZ, [RZ] ;  /* 0x00000000fffff984 */ /* 0x000fe20000000800 */
[----:B------:R-:W-:Y:S01]  /*3120*/  @!PT LDS RZ, [RZ] ;  /* 0x00000000fffff984 */ /* 0x000fe20000000800 */
[----:B------:R-:W-:Y:S01]  /*3130*/  @!PT LDS RZ, [RZ] ;  /* 0x00000000fffff984 */ /* 0x000fe20000000800 */
[----:B------:R-:W-:Y:S01]  /*3140*/  @!PT LDS RZ, [RZ] ;  /* 0x00000000fffff984 */ /* 0x000fe20000000800 */
[----:B------:R1:W-:Y:S06]  /*3150*/  MEMBAR.ALL.CTA ;  /* 0x0000000000007992 */ /* 0x0003ec0000008000 */
[----:B-1----:R-:W1:Y:S02]  /*3160*/  FENCE.VIEW.ASYNC.S ;  /* 0x00000000000073c6 */ /* 0x002e640000000000 */
[----:B-1----:R1:W-:Y:S01]  /*3170*/  SYNCS.ARRIVE.TRANS64.RED.A1T0 RZ, [R3+URZ], RZ ;  /* 0x000000ff03ff79a7 */ /* 0x0023e200081004ff */
[----:B------:R1:W3:Y:S01]  /*3180*/  @P0 SYNCS.PHASECHK.TRANS64.TRYWAIT P2, [UR7], R2 ;  /* 0x00000002ff0005a7 */ /* 0x0002e20008041107 */
[----:B------:R-:W-:Y:S01]  /*3190*/  ULEA UR7, UR14, UR16, 0x6 ;  /* 0x000000100e077291 */ /* 0x000fe2000f8e30ff */
[----:B--2---:R-:W-:Y:S01]  /*31a0*/  LOP3.LUT P1, RZ, R6, 0x1, RZ, 0xc0, !PT ;  /* 0x0000000106ff7812 */ /* 0x004fe2000782c0ff */
[----:B------:R-:W2:Y:S02]  /*31b0*/  SYNCS.PHASECHK.TRANS64.TRYWAIT P0, [UR6+0xc0], R0 ;  /* 0x0000c000ff0075a7 */ /* 0x000ea40008001106 */
[----:B-123--:R-:W-:Y:S10]  /*31c0*/  @!P0 BRA `(.L_x_54) ;  /* 0x0000004800508947 */ /* 0x00eff40003800000 */
.L_x_132:
[----:B------:R-:W-:Y:S01]  /*31d0*/  IADD3 R10, PT, PT, R10, 0x1, RZ ;  /* 0x000000010a0a7810 */ /* 0x000fe20007ffe0ff */
[----:B------:R-:W-:Y:S06]  /*31e0*/  BRA.U !UP3, `(.L_x_55) ;  /* 0x000000050b107547 */ /* 0x000fec000b800000 */
[----:B------:R-:W-:Y:S01]  /*31f0*/  UPLOP3.LUT UP4, UPT, UPT, UPT, UPT, 0x40, 0x4 ;  /* 0x000000000004789c */ /* 0x000fe20003f8e870 */
[----:B------:R-:W-:Y:S01]  /*3200*/  UMOV UR12, UR8 ;  /* 0x00000008000c7c82 */ /* 0x000fe20008000000 */
[----:B------:R-:W-:Y:S01]  /*3210*/  UMOV UR11, UR4 ;  /* 0x00000004000b7c82 */ /* 0x000fe20008000000 */
[----:B------:R-:W-:-:S08]  /*3220*/  UMOV UR17, UR13 ;  /* 0x0000000d00117c82 */ /* 0x000fd00008000000 */
.L_x_58:
[----:B------:R-:W-:Y:S02]  /*3230*/  UIADD3 UR12, UPT, UPT, UR12, 0x1, URZ ;  /* 0x000000010c0c7890 */ /* 0x000fe4000fffe0ff */
[----:B--2---:R-:W-:Y:S02]  /*3240*/  ULEA UR10, UR17, UR5, 0x3 ;  /* 0x00000005110a7291 */ /* 0x004fe4000f8e18ff */
[----:B------:R-:W-:Y:S01]  /*3250*/  UISETP.NE.AND UP0, UPT, UR12, URZ, UPT ;  /* 0x000000ff0c00728c */ /* 0x000fe2000bf05270 */
[----:B---3--:R-:W-:Y:S10]  /*3260*/  @P2 BRA `(.L_x_56) ;  /* 0x00000000000c2947 */ /* 0x008ff40003800000 */
[----:B-1----:R-:W-:Y:S04]  /*3270*/  SHF.L.U32 R2, R8, 0x1f, RZ ;  /* 0x0000001f08027819 */ /* 0x002fe800000006ff */
[----:B------:R-:W1:Y:S02]  /*3280*/  SYNCS.PHASECHK.TRANS64.TRYWAIT P0, [UR10], R2 ;  /* 0x00000002ff0075a7 */ /* 0x000e64000800110a */
[----:B-1----:R-:W-:Y:S05]  /*3290*/  @!P0 BRA `(.L_x_57) ;  /* 0x0000004800348947 */ /* 0x002fea0003800000 */
.L_x_56:
[----:B------:R-:W-:Y:S01]  /*32a0*/  UISETP.NE.AND UP1, UPT, UR11, 0x1, UPT ;  /* 0x000000010b00788c */ /* 0x000fe2000bf25270 */
[----:B------:R-:W-:Y:S01]  /*32b0*/  PLOP3.LUT P2, PT, PT, PT, PT, 0x80, 0x8 ;  /* 0x000000000008781c */ /* 0x000fe20003f4f070 */
[----:B------:R-:W-:Y:S02]  /*32c0*/  UIADD3 UR13, UPT, UPT, UR17, 0x1, URZ ;  /* 0x00000001110d7890 */ /* 0x000fe4000fffe0ff */
[----:B------:R-:W-:Y:S02]  /*32d0*/  ULEA UR64, UR17, UR15, 0xa ;  /* 0x0000000f11407291 */ /* 0x000fe4000f8e50ff */
[----:B------:R-:W-:Y:S01]  /*32e0*/  UISETP.NE.AND UP2, UPT, UR13, 0x4, UPT ;  /* 0x000000040d00788c */ /* 0x000fe2000bf45270 */
[----:B------:R-:W-:Y:S01]  /*32f0*/  PLOP3.LUT P0, PT, PT, PT, UP1, 0x80, 0x8 ;  /* 0x000000000008781c */ /* 0x000fe20003f0f018 */
[----:B------:R-:W-:Y:S02]  /*3300*/  ULEA UR62, UR17, UR9, 0xb ;  /* 0x00000009113e7291 */ /* 0x000fe4000f8e58ff */
[----:B------:R-:W-:Y:S02]  /*3310*/  USEL UR35, URZ, 0x1, UP2 ;  /* 0x00000001ff237887 */ /* 0x000fe40009000000 */
[----:B------:R-:W-:Y:S02]  /*3320*/  USEL UR13, UR13, URZ, UP2 ;  /* 0x000000ff0d0d7287 */ /* 0x000fe40009000000 */
[----:B------:R-:W-:Y:S02]  /*3330*/  UIADD3 UR60, UPT, UPT, UR64, 0x80, URZ ;  /* 0x00000080403c7890 */ /* 0x000fe4000fffe0ff */
[----:B------:R-:W-:Y:S01]  /*3340*/  @UP1 ULEA UR34, UR13, UR5, 0x3 ;  /* 0x000000050d221291 */ /* 0x000fe2000f8e18ff */
[----:B------:R-:W-:Y:S01]  /*3350*/  LOP3.LUT R8, R8, UR35, RZ, 0x3c, !PT ;  /* 0x0000002308087c12 */ /* 0x000fe2000f8e3cff */
[----:B------:R-:W-:Y:S02]  /*3360*/  UIADD3 UR58, UPT, UPT, UR62, 0x80, URZ ;  /* 0x000000803e3a7890 */ /* 0x000fe4000fffe0ff */
[----:B------:R-:W-:Y:S01]  /*3370*/  UIADD3 UR56, UPT, UPT, UR64, 0x100, URZ ;  /* 0x0000010040387890 */ /* 0x000fe2000fffe0ff */
[----:B-1----:R-:W-:Y:S01]  /*3380*/  @P0 SHF.L.U32 R0, R8, 0x1f, RZ ;  /* 0x0000001f08000819 */ /* 0x002fe200000006ff */
[----:B------:R-:W-:Y:S02]  /*3390*/  UIADD3 UR54, UPT, UPT, UR62, 0x100, URZ ;  /* 0x000001003e367890 */ /* 0x000fe4000fffe0ff */
[----:B------:R-:W-:Y:S01]  /*33a0*/  UIADD3 UR52, UPT, UPT, UR64, 0x180, URZ ;  /* 0x0000018040347890 */ /* 0x000fe2000fffe0ff */
[----:B------:R2:W3:Y:S01]  /*33b0*/  @P0 SYNCS.PHASECHK.TRANS64.TRYWAIT P2, [UR34], R0 ;  /* 0x00000000ff0005a7 */ /* 0x0004e20008041122 */
[----:B------:R-:W-:Y:S02]  /*33c0*/  UIADD3 UR50, UPT, UPT, UR62, 0x180, URZ ;  /* 0x000001803e327890 */ /* 0x000fe4000fffe0ff */
        /* <DEDUP_REMOVED lines=9> */
[----:B------:R-:W-:Y:S01]  /*3460*/  UIADD3 UR11, UPT, UPT, UR11, -0x1, URZ ;  /* 0xffffffff0b0b7890 */ /* 0x000fe2000fffe0ff */
[----:B------:R-:W-:Y:S01]  /*3470*/  UMOV UR65, 0x40004040 ;  /* 0x4000404000417882 */ /* 0x000fe20000000000 */
[----:B------:R-:W-:Y:S01]  /*3480*/  UMOV UR63, 0x40004040 ;  /* 0x40004040003f7882 */ /* 0x000fe20000000000 */
[----:B------:R-:W-:Y:S01]  /*3490*/  UMOV UR61, 0x40004040 ;  /* 0x40004040003d7882 */ /* 0x000fe20000000000 */
[----:B------:R2:W-:Y:S01]  /*34a0*/  UTCHMMA gdesc[UR62], gdesc[UR64], tmem[UR7], tmem[UR32], idesc[UR33], UP4 ;  /* 0x00ff20403e0075ea */ /* 0x0005e2000a000007 */
[----:B------:R-:W-:Y:S01]  /*34b0*/  UPLOP3.LUT UP4, UPT, UPT, UPT, UPT, 0x80, 0x8 ;  /* 0x000000000008789c */ /* 0x000fe20003f8f070 */
[----:B------:R-:W-:Y:S01]  /*34c0*/  UMOV UR59, 0x40004040 ;  /* 0x40004040003b7882 */ /* 0x000fe20000000000 */
[----:B------:R-:W-:Y:S01]  /*34d0*/  UMOV UR57, 0x40004040 ;  /* 0x4000404000397882 */ /* 0x000fe20000000000 */
[----:B------:R2:W-:Y:S01]  /*34e0*/  UTCHMMA gdesc[UR58], gdesc[UR60], tmem[UR7], tmem[UR30], idesc[UR31], UPT ;  /* 0x00ff1e3c3a0075ea */ /* 0x0005e2000b800007 */
        /* <DEDUP_REMOVED lines=14> */
[----:B------:R-:W-:Y:S01]  /*35d0*/  UMOV UR35, 0x40004040 ;  /* 0x4000404000237882 */ /* 0x000fe20000000000 */
[----:B------:R2:W-:Y:S01]  /*35e0*/  UTCHMMA gdesc[UR38], gdesc[UR40], tmem[UR7], tmem[UR20], idesc[UR21], UPT ;  /* 0x00ff1428260075ea */ /* 0x0005e2000b800007 */
[----:B------:R2:W-:Y:S01]  /*35f0*/  UTCHMMA gdesc[UR34], gdesc[UR36], tmem[UR7], tmem[UR18], idesc[UR19], UPT ;  /* 0x00ff1224220075ea */ /* 0x0005e2000b800007 */
[----:B------:R2:W-:Y:S01]  /*3600*/  UTCBAR [UR10], URZ ;  /* 0x000000ff0a0073e9 */ /* 0x0005e200080000ff */
[----:B------:R-:W-:Y:S01]  /*3610*/  UMOV UR17, UR13 ;  /* 0x0000000d00117c82 */ /* 0x000fe20008000000 */
[----:B------:R-:W-:Y:S05]  /*3620*/  BRA.U UP0, `(.L_x_58) ;  /* 0xfffffffd00007547 */ /* 0x000fea000b83ffff */
.L_x_55:
[----:B------:R-:W-:Y:S01]  /*3630*/  UIADD3 UR14, UPT, UPT, UR14, 0x1, URZ ;  /* 0x000000010e0e7890 */ /* 0x000fe2000fffe0ff */
[C---:B------:R-:W-:Y:S01]  /*3640*/  ISETP.NE.AND P0, PT, R10.reuse, 0x2, PT ;  /* 0x000000020a00780c */ /* 0x040fe20003f05270 */
[----:B--2---:R-:W-:Y:S02]  /*3650*/  UIADD3 UR7, UPT, UPT, UR6, 0xa0, URZ ;  /* 0x000000a006077890 */ /* 0x004fe4000fffe0ff */
[----:B------:R-:W-:Y:S01]  /*3660*/  UISETP.NE.AND UP0, UPT, UR14, 0x4, UPT ;  /* 0x000000040e00788c */ /* 0x000fe2000bf05270 */
[----:B-1----:R-:W-:Y:S02]  /*3670*/  SEL R0, RZ, 0x1, P0 ;  /* 0x00000001ff007807 */ /* 0x002fe40000000000 */
[----:B------:R-:W-:Y:S01]  /*3680*/  SEL R10, R10, RZ, P0 ;  /* 0x000000ff0a0a7207 */ /* 0x000fe20000000000 */
[----:B------:R-:W-:Y:S01]  /*3690*/  USEL UR6, URZ, 0x1, UP0 ;  /* 0x00000001ff067887 */ /* 0x000fe20008000000 */
[----:B------:R-:W-:Y:S01]  /*36a0*/  LOP3.LUT R9, R9, R0, RZ, 0x3c, !PT ;  /* 0x0000000009097212 */ /* 0x000fe200078e3cff */
[----:B------:R-:W-:Y:S01]  /*36b0*/  USEL UR14, UR14, URZ, UP0 ;  /* 0x000000ff0e0e7287 */ /* 0x000fe20008000000 */
[----:B------:R1:W-:Y:S03]  /*36c0*/  UTCBAR [UR7], URZ ;  /* 0x000000ff070073e9 */ /* 0x0003e600080000ff */
[----:B------:R-:W-:Y:S01]  /*36d0*/  LOP3.LUT R11, R11, UR6, RZ, 0x3c, !PT ;  /* 0x000000060b0b7c12 */ /* 0x000fe2000f8e3cff */
[----:B------:R-:W-:Y:S07]  /*36e0*/  @P1 BRA `(.L_x_59) ;  /* 0xfffffff800501947 */ /* 0x000fee000383ffff */
[----:B------:R-:W2:Y:S01]  /*36f0*/  S2UR UR4, SR_CgaCtaId ;  /* 0x00000000000479c3 */ /* 0x000ea20000008800 */
[----:B------:R-:W-:Y:S01]  /*3700*/  ELECT P0, URZ, PT ;  /* 0x0000000000ff782f */ /* 0x000fe20003800000 */
[----:B------:R-:W-:Y:S01]  /*3710*/  IMAD.MOV.U32 R0, RZ, RZ, 0x1 ;  /* 0x00000001ff007424 */ /* 0x000fe200078e00ff */
[----:B------:R-:W-:Y:S01]  /*3720*/  UIADD3 UR5, UPT, UPT, UR5, 0xc0, URZ ;  /* 0x000000c005057890 */ /* 0x000fe2000fffe0ff */
[----:B------:R-:W-:Y:S01]  /*3730*/  SHF.L.U32 R2, R11, 0x1f, RZ ;  /* 0x0000001f0b027819 */ /* 0x000fe200000006ff */
[----:B------:R-:W-:-:S03]  /*3740*/  UMOV UR6, 0x40 ;  /* 0x0000004000067882 */ /* 0x000fc60000000000 */
[----:B------:R-:W-:Y:S01]  /*3750*/  UVIRTCOUNT.DEALLOC.SMPOOL 0x80 ;  /* 0x000000800000784c */ /* 0x000fe20000000000 */
[----:B--2---:R-:W-:Y:S02]  /*3760*/  ULEA UR4, UR4, UR6, 0x18 ;  /* 0x0000000604047291 */ /* 0x004fe4000f8ec0ff */
[----:B------:R-:W-:-:S07]  /*3770*/  ULEA UR6, UR14, UR5, 0x3 ;  /* 0x000000050e067291 */ /* 0x000fce000f8e18ff */
[----:B------:R2:W-:Y:S02]  /*3780*/  @P0 STS.U8 [UR4+0x1c], R0 ;  /* 0x00001c00ff000988 */ /* 0x0005e40008000004 */
[----:B------:R-:W4:Y:S02]  /*3790*/  SYNCS.PHASECHK.TRANS64.TRYWAIT P0, [UR6], R2 ;  /* 0x00000002ff0075a7 */ /* 0x000f240008001106 */
[----:B--2-4-:R-:W-:Y:S05]  /*37a0*/  @!P0 BRA `(.L_x_60) ;  /* 0x0000004400088947 */ /* 0x014fea0003800000 */
.L_x_135:
[----:B-1----:R-:W-:-:S04]  /*37b0*/  UIADD3 UR7, UPT, UPT, UR14, 0x1, URZ ;  /* 0x000000010e077890 */ /* 0x002fc8000fffe0ff */
[----:B------:R-:W-:-:S04]  /*37c0*/  UISETP.NE.AND UP0, UPT, UR7, 0x4, UPT ;  /* 0x000000040700788c */ /* 0x000fc8000bf05270 */
[----:B------:R-:W-:Y:S02]  /*37d0*/  USEL UR8, URZ, 0x1, UP0 ;  /* 0x00000001ff087887 */ /* 0x000fe40008000000 */
[----:B------:R-:W-:-:S04]  /*37e0*/  USEL UR7, UR7, URZ, UP0 ;  /* 0x000000ff07077287 */ /* 0x000fc80008000000 */
[----:B------:R-:W-:Y:S01]  /*37f0*/  ULEA UR6, UR7, UR5, 0x3 ;  /* 0x0000000507067291 */ /* 0x000fe2000f8e18ff */
[----:B--2---:R-:W-:-:S04]  /*3800*/  LOP3.LUT R2, R11, UR8, RZ, 0x3c, !PT ;  /* 0x000000080b027c12 */ /* 0x004fc8000f8e3cff */
[----:B------:R-:W-:-:S04]  /*3810*/  SHF.L.U32 R3, R2, 0x1f, RZ ;  /* 0x0000001f02037819 */ /* 0x000fc800000006ff */
[----:B------:R-:W1:Y:S02]  /*3820*/  SYNCS.PHASECHK.TRANS64.TRYWAIT P0, [UR6], R3 ;  /* 0x00000003ff0075a7 */ /* 0x000e640008001106 */
[----:B-1----:R-:W-:Y:S05]  /*3830*/  @!P0 BRA `(.L_x_61) ;  /* 0x0000004000fc8947 */ /* 0x002fea0003800000 */
.L_x_137:
        /* <DEDUP_REMOVED lines=9> */
.L_x_139:
[----:B------:R-:W-:-:S04]  /*38d0*/  UIADD3 UR7, UPT, UPT, UR7, 0x1, URZ ;  /* 0x0000000107077890 */ /* 0x000fc8000fffe0ff */
[----:B------:R-:W-:-:S04]  /*38e0*/  UISETP.NE.AND UP0, UPT, UR7, 0x4, UPT ;  /* 0x000000040700788c */ /* 0x000fc8000bf05270 */
[----:B------:R-:W-:Y:S02]  /*38f0*/  USEL UR6, URZ, 0x1, UP0 ;  /* 0x00000001ff067887 */ /* 0x000fe40008000000 */
[----:B------:R-:W-:-:S04]  /*3900*/  USEL UR7, UR7, URZ, UP0 ;  /* 0x000000ff07077287 */ /* 0x000fc80008000000 */
[----:B------:R-:W-:Y:S01]  /*3910*/  ULEA UR7, UR7, UR5, 0x3 ;  /* 0x0000000507077291 */ /* 0x000fe2000f8e18ff */
[----:B------:R-:W-:-:S04]  /*3920*/  LOP3.LUT R2, R2, UR6, RZ, 0x3c, !PT ;  /* 0x0000000602027c12 */ /* 0x000fc8000f8e3cff */
[----:B------:R-:W-:-:S04]  /*3930*/  SHF.L.U32 R2, R2, 0x1f, RZ ;  /* 0x0000001f02027819 */ /* 0x000fc800000006ff */
[----:B------:R-:W2:Y:S02]  /*3940*/  SYNCS.PHASECHK.TRANS64.TRYWAIT P0, [UR7], R2 ;  /* 0x00000002ff0075a7 */ /* 0x000ea40008001107 */
[----:B--2---:R-:W-:Y:S05]  /*3950*/  @!P0 BRA `(.L_x_63) ;  /* 0x0000004000e48947 */ /* 0x004fea0003800000 */
.L_x_141:
[----:B------:R-:W-:Y:S01]  /*3960*/  NOP ;  /* 0x0000000000007918 */ /* 0x000fe20000000000 */
[----:B-1----:R-:W1:Y:S01]  /*3970*/  LDS R0, [UR4+0x14] ;  /* 0x00001404ff007984 */ /* 0x002e620008000800 */
[----:B------:R-:W-:Y:S01]  /*3980*/  ULOP3.LUT UR6, UR16, 0xffff, URZ, 0xc0, !UPT ;  /* 0x0000ffff10067892 */ /* 0x000fe2000f8ec0ff */
[----:B------:R-:W-:Y:S01]  /*3990*/  UMOV UR8, 0xffff ;  /* 0x0000ffff00087882 */ /* 0x000fe20000000000 */
[----:B------:R-:W-:Y:S02]  /*39a0*/  UMOV UR5, 0x1 ;  /* 0x0000000100057882 */ /* 0x000fe40000000000 */
[----:B------:R-:W-:-:S04]  /*39b0*/  USHF.R.U32.HI UR6, URZ, 0x5, UR6 ;  /* 0x00000005ff067899 */ /* 0x000fc80008011606 */
[----:B------:R-:W-:Y:S02]  /*39c0*/  USHF.L.U32 UR8, UR8, UR6, URZ ;  /* 0x0000000608087299 */ /* 0x000fe400080006ff */
[----:B------:R-:W-:-:S04]  /*39d0*/  USHF.L.U32 UR5, UR5, UR6, URZ ;  /* 0x0000000605057299 */ /* 0x000fc800080006ff */
[----:B-1----:R-:W-:-:S04]  /*39e0*/  LOP3.LUT R0, R0, UR8, RZ, 0xc0, !PT ;  /* 0x0000000800007c12 */ /* 0x002fc8000f8ec0ff */
[----:B------:R-:W-:-:S13]  /*39f0*/  ISETP.NE.AND P0, PT, R0, UR8, PT ;  /* 0x0000000800007c0c */ /* 0x000fda000bf05270 */
[----:B------:R-:W-:Y:S05]  /*3a00*/  @P0 BRA `(.L_x_64) ;  /* 0x0000000000580947 */ /* 0x000fea0003800000 */
[----:B------:R-:W1:Y:S02]  /*3a10*/  LDS R0, [UR4+0x18] ;  /* 0x00001804ff007984 */ /* 0x000e640008000800 */
[----:B-1----:R-:W-:-:S04]  /*3a20*/  LOP3.LUT R0, R0, UR5, RZ, 0xc0, !PT ;  /* 0x0000000500007c12 */ /* 0x002fc8000f8ec0ff */
[----:B------:R-:W-:-:S13]  /*3a30*/  ISETP.NE.AND P0, PT, R0, UR5, PT ;  /* 0x0000000500007c0c */ /* 0x000fda000bf05270 */
[----:B------:R-:W-:Y:S05]  /*3a40*/  @P0 BRA `(.L_x_65) ;  /* 0x00000000003c0947 */ /* 0x000fea0003800000 */
[----:B------:R-:W1:Y:S01]  /*3a50*/  S2R R2, SR_LANEID ;  /* 0x0000000000027919 */ /* 0x000e620000000000 */
[----:B------:R-:W-:Y:S01]  /*3a60*/  ULOP3.LUT UR8, URZ, UR8, URZ, 0x33, !UPT ;  /* 0x00000008ff087292 */ /* 0x000fe2000f8e33ff */
[----:B------:R-:W-:Y:S02]  /*3a70*/  VOTEU.ANY UR7, UPT, PT ;  /* 0x0000000000077886 */ /* 0x000fe400038e0100 */
[----:B------:R-:W-:-:S03]  /*3a80*/  UFLO.U32 UR7, UR7 ;  /* 0x00000007000772bd */ /* 0x000fc600080e0000 */
[----:B------:R-:W-:-:S04]  /*3a90*/  IMAD.U32 R0, RZ, RZ, UR8 ;  /* 0x00000008ff007e24 */ /* 0x000fc8000f8e00ff */
[----:B------:R2:W4:Y:S02]  /*3aa0*/  REDUX UR6, R0 ;  /* 0x00000000000673c4 */ /* 0x0005240000000000 */
[----:B------:R1:W-:Y:S02]  /*3ab0*/  UTCATOMSWS.AND URZ, UR8 ;  /* 0x0000000800ff79e3 */ /* 0x0003e40008000000 */
[----:B-1----:R-:W-:Y:S02]  /*3ac0*/  ISETP.EQ.U32.AND P0, PT, R2, UR7, PT ;  /* 0x0000000702007c0c */ /* 0x002fe4000bf02070 */
[----:B--2---:R-:W-:Y:S02]  /*3ad0*/  LOP3.LUT R0, RZ, UR5, RZ, 0x33, !PT ;  /* 0x00000005ff007c12 */ /* 0x004fe4000f8e33ff */
[----:B----4-:R-:W-:Y:S02]  /*3ae0*/  MOV R2, UR6 ;  /* 0x0000000600027c02 */ /* 0x010fe40008000f00 */
[----:B------:R-:W1:Y:S07]  /*3af0*/  REDUX UR5, R0 ;  /* 0x00000000000573c4 */ /* 0x000e6e0000000000 */
[----:B------:R2:W-:Y:S01]  /*3b00*/  @P0 ATOMS.AND RZ, [UR4+0x14], R2 ;  /* 0x00001402ffff098c */ /* 0x0005e2000a800004 */
[----:B-1----:R-:W-:-:S05]  /*3b10*/  IMAD.U32 R0, RZ, RZ, UR5 ;  /* 0x00000005ff007e24 */ /* 0x002fca000f8e00ff */
[----:B------:R2:W-:Y:S01]  /*3b20*/  @P0 ATOMS.AND RZ, [UR4+0x18], R0 ;  /* 0x00001800ffff098c */ /* 0x0005e2000a800004 */
[----:B------:R-:W-:Y:S05]  /*3b30*/  BRA `(.L_x_66) ;  /* 0x0000000000147947 */ /* 0x000fea0003800000 */
.L_x_65:
[----:B------:R-:W-:Y:S02]  /*3b40*/  MOV R2, 0x3b60 ;  /* 0x00003b6000027802 */ /* 0x000fe40000000f00 */
[----:B---3-5:R-:W-:Y:S05]  /*3b50*/  CALL.REL.NOINC `($__internal_0_$__cuda_sm10x_tcgen05_guardrail_trap_col_being_dealloced_not_returned_by_alloc) ;  /* 0x0000004400587944 */ /* 0x028fea0003c00000 */
[----:B------:R-:W-:Y:S05]  /*3b60*/  BRA `(.L_x_66) ;  /* 0x0000000000087947 */ /* 0x000fea0003800000 */
.L_x_64:
[----:B------:R-:W-:Y:S02]  /*3b70*/  MOV R2, 0x3b90 ;  /* 0x00003b9000027802 */ /* 0x000fe40000000f00 */
[----:B---3-5:R-:W-:Y:S05]  /*3b80*/  CALL.REL.NOINC `($__internal_2_$__cuda_sm10x_tcgen05_guardrail_trap_unallocated_columns_being_dealloced) ;  /* 0x0000004400647944 */ /* 0x028fea0003c00000 */
.L_x_66:
[----:B------:R-:W-:Y:S01]  /*3b90*/  NOP ;  /* 0x0000000000007918 */ /* 0x000fe20000000000 */
[----:B------:R-:W-:Y:S05]  /*3ba0*/  EXIT ;  /* 0x000000000000794d */ /* 0x000fea0003800000 */
.L_x_48:
[----:B------:R-:W-:-:S09]  /*3bb0*/  UISETP.NE.OR UP2, UPT, UR8, 0x3, !UP2 ;  /* 0x000000030800788c */ /* 0x000fd2000d745670 */
[----:B------:R-:W-:Y:S05]  /*3bc0*/  BRA.U UP2, `(.L_x_67) ;  /* 0x0000000d02b07547 */ /* 0x000fea000b800000 */
[----:B------:R-:W1:Y:S01]  /*3bd0*/  LDC R0, c[0x0][0xb30] ;  /* 0x0002cc00ff007b82 */ /* 0x000e620000000800 */
[----:B------:R-:W2:Y:S01]  /*3be0*/  LDCU.64 UR8, c[0x0][0x888] ;  /* 0x00011100ff0877ac */ /* 0x000ea20008000a00 */
[----:B------:R-:W-:Y:S02]  /*3bf0*/  HFMA2 R27, -RZ, RZ, 0, 0 ;  /* 0x00000000ff1b7431 */ /* 0x000fe400000001ff */
[----:B------:R-:W-:Y:S01]  /*3c00*/  IMAD.MOV.U32 R29, RZ, RZ, 0x1 ;  /* 0x00000001ff1d7424 */ /* 0x000fe200078e00ff */
[----:B------:R-:W-:Y:S01]  /*3c10*/  MOV R25, 0x2000 ;  /* 0x0000200000197802 */ /* 0x000fe20000000f00 */
[----:B------:R-:W4:Y:S01]  /*3c20*/  LDCU.64 UR4, c[0x0][0x890] ;  /* 0x00011200ff0477ac */ /* 0x000f220008000a00 */
[----:B------:R-:W-:Y:S01]  /*3c30*/  IMAD.MOV.U32 R28, RZ, RZ, RZ ;  /* 0x000000ffff1c7224 */ /* 0x000fe200078e00ff */
[----:B------:R-:W3:Y:S01]  /*3c40*/  LDC R24, c[0x0][0x370] ;  /* 0x0000dc00ff187b82 */ /* 0x000ee20000000800 */
[----:B------:R-:W-:Y:S01]  /*3c50*/  UMOV UR7, 0x400 ;  /* 0x0000040000077882 */ /* 0x000fe20000000000 */
[----:B------:R-:W-:-:S02]  /*3c60*/  UPLOP3.LUT UP1, UPT, UPT, UPT, UPT, 0x40, 0x4 ;  /* 0x000000000004789c */ /* 0x000fc40003f2e870 */
[----:B------:R-:W-:Y:S01]  /*3c70*/  ULEA UR7, UR37, UR7, 0x18 ;  /* 0x0000000725077291 */ /* 0x000fe2000f8ec0ff */
[----:B------:R-:W-:-:S03]  /*3c80*/  UMOV UR13, URZ ;  /* 0x000000ff000d7c82 */ /* 0x000fc60008000000 */
[----:B------:R-:W3:Y:S01]  /*3c90*/  LDC R3, c[0x0][0xb0c] ;  /* 0x0002c300ff037b82 */ /* 0x000ee20000000800 */
[----:B--2---:R-:W-:Y:S02]  /*3ca0*/  UISETP.NE.U32.AND UP3, UPT, UR8, URZ, UPT ;  /* 0x000000ff0800728c */ /* 0x004fe4000bf65070 */
[----:B----4-:R-:W-:-:S05]  /*3cb0*/  UISETP.NE.U32.AND UP4, UPT, UR4, URZ, UPT ;  /* 0x000000ff0400728c */ /* 0x010fca000bf85070 */
[----:B------:R-:W2:Y:S01]  /*3cc0*/  LDC R18, c[0x0][0xb20] ;  /* 0x0002c800ff127b82 */ /* 0x000ea20000000800 */
[----:B-1----:R-:W-:Y:S01]  /*3cd0*/  ISETP.NE.AND P1, PT, R0, 0x1, PT ;  /* 0x000000010000780c */ /* 0x002fe20003f25270 */
[----:B------:R-:W-:Y:S02]  /*3ce0*/  UISETP.NE.AND.EX UP3, UPT, UR9, URZ, UPT, UP3 ;  /* 0x000000ff0900728c */ /* 0x000fe4000bf65330 */
[----:B------:R-:W-:-:S04]  /*3cf0*/  UISETP.NE.AND.EX UP4, UPT, UR5, URZ, UPT, UP4 ;  /* 0x000000ff0500728c */ /* 0x000fc8000bf85340 */
[----:B------:R-:W1:Y:S08]  /*3d00*/  LDC.64 R30, c[0x0][0x348] ;  /* 0x0000d200ff1e7b82 */ /* 0x000e700000000a00 */
[----:B------:R-:W4:Y:S08]  /*3d10*/  LDC.64 R16, c[0x0][0xb10] ;  /* 0x0002c400ff107b82 */ /* 0x000f300000000a00 */
[----:B------:R-:W1:Y:S08]  /*3d20*/  LDC.64 R6, c[0x0][0xb18] ;  /* 0x0002c600ff067b82 */ /* 0x000e700000000a00 */
[----:B------:R-:W1:Y:S08]  /*3d30*/  LDC.64 R4, c[0x0][0xb28] ;  /* 0x0002ca00ff047b82 */ /* 0x000e700000000a00 */
[----:B--23--:R-:W1:Y:S02]  /*3d40*/  LDC R19, c[0x0][0x374] ;  /* 0x0000dd00ff137b82 */ /* 0x00ce640000000800 */
.L_x_76:
[C---:B------:R-:W-:Y:S02]  /*3d50*/  LEA R0, R28.reuse, UR7, 0x3 ;  /* 0x000000071c007c11 */ /* 0x040fe4000f8e18ff */
[----:B------:R-:W-:Y:S02]  /*3d60*/  SHF.L.U32 R2, R27, 0x1f, RZ ;  /* 0x0000001f1b027819 */ /* 0x000fe400000006ff */
[----:B------:R-:W-:Y:S02]  /*3d70*/  LEA R20, R28, UR7, 0x4 ;  /* 0x000000071c147c11 */ /* 0x000fe4000f8e20ff */
[----:B--2---:R-:W2:Y:S02]  /*3d80*/  SYNCS.PHASECHK.TRANS64.TRYWAIT P0, [R0+URZ+0x80], R2 ;  /* 0x00008002000075a7 */ /* 0x004ea400080011ff */
[----:B--2---:R-:W-:Y:S05]  /*3d90*/  @!P0 BRA `(.L_x_68) ;  /* 0x0000003c00ec8947 */ /* 0x004fea0003800000 */
.L_x_142:
[----:B------:R-:W-:Y:S01]  /*3da0*/  ISETP.GE.AND P0, PT, R40, 0x1, PT ;  /* 0x000000012800780c */ /* 0x000fe20003f06270 */
[----:B------:R-:W3:Y:S01]  /*3db0*/  LDS.128 R20, [R20+0x110] ;  /* 0x0001100014147984 */ /* 0x000ee20000000c00 */
[----:B--2---:R-:W-:Y:S01]  /*3dc0*/  VIADD R0, R0, 0x90 ;  /* 0x0000009000007836 */ /* 0x004fe20000000000 */
[----:B------:R-:W-:Y:S01]  /*3dd0*/  @!PT LDS RZ, [RZ] ;  /* 0x00000000fffff984 */ /* 0x000fe20000000800 */
[----:B------:R-:W-:Y:S01]  /*3de0*/  @!PT LDS RZ, [RZ] ;  /* 0x00000000fffff984 */ /* 0x000fe20000000800 */
[----:B------:R-:W-:Y:S01]  /*3df0*/  @!PT LDS RZ, [RZ] ;  /* 0x00000000fffff984 */ /* 0x000fe20000000800 */
[----:B------:R-:W-:Y:S01]  /*3e00*/  @!PT LDS RZ, [RZ] ;  /* 0x00000000fffff984 */ /* 0x000fe20000000800 */
[----:B------:R2:W-:Y:S06]  /*3e10*/  MEMBAR.ALL.CTA ;  /* 0x0000000000007992 */ /* 0x0005ec0000008000 */
[----:B--2---:R-:W2:Y:S01]  /*3e20*/  FENCE.VIEW.ASYNC.S ;  /* 0x00000000000073c6 */ /* 0x004ea20000000000 */
[----:B------:R-:W-:Y:S04]  /*3e30*/  PRMT R0, RZ, 0x654, R0 ;  /* 0x00000654ff007816 */ /* 0x000fe80000000000 */
[----:B--2---:R2:W-:Y:S01]  /*3e40*/  SYNCS.ARRIVE.TRANS64.RED.A1T0 RZ, [R0+URZ], RZ ;  /* 0x000000ff00ff79a7 */ /* 0x0045e200081004ff */
[----:B---3--:R-:W-:Y:S11]  /*3e50*/  LOP3.LUT P3, RZ, R22, 0x1, RZ, 0xc0, !PT ;  /* 0x0000000116ff7812 */ /* 0x008ff6000786c0ff */
[----:B------:R-:W-:Y:S02]  /*3e60*/  @!UPT UIADD3 URZ, UPT, UPT, URZ, URZ, URZ ;  /* 0x000000fffffff290 */ /* 0x000fe4000fffe0ff */
[----:B------:R-:W-:Y:S02]  /*3e70*/  @P3 MOV R11, R20 ;  /* 0x00000014000b3202 */ /* 0x000fe40000000f00 */
[----:B------:R-:W-:Y:S01]  /*3e80*/  @P3 LOP3.LUT R10, R21, 0xffff, RZ, 0xc0, !PT ;  /* 0x0000ffff150a3812 */ /* 0x000fe200078ec0ff */
[----:B--2---:R-:W-:Y:S06]  /*3e90*/  @!P0 BRA `(.L_x_69) ;  /* 0x0000000000a48947 */ /* 0x004fec0003800000 */
[-C--:B-1----:R-:W-:Y:S01]  /*3ea0*/  IMAD.HI.U32 R0, R19, R7.reuse, RZ ;  /* 0x0000000713007227 */ /* 0x082fe200078e00ff */
[----:B------:R-:W-:Y:S02]  /*3eb0*/  ISETP.NE.AND P0, PT, R6, 0x1, PT ;  /* 0x000000010600780c */ /* 0x000fe40003f05270 */
[----:B------:R-:W-:Y:S01]  /*3ec0*/  ISETP.NE.AND P2, PT, R40, 0x1, PT ;  /* 0x000000012800780c */ /* 0x000fe20003f45270 */
[----:B----4-:R-:W-:Y:S01]  /*3ed0*/  IMAD.HI.U32 R9, R24, R16, RZ ;  /* 0x0000001018097227 */ /* 0x010fe200078e00ff */
[----:B------:R-:W-:Y:S02]  /*3ee0*/  SHF.R.U32.HI R0, RZ, R18, R0 ;  /* 0x00000012ff007219 */ /* 0x000fe40000011600 */
[----:B------:R-:W-:Y:S01]  /*3ef0*/  ISETP.NE.AND P4, PT, R3, 0x1, PT ;  /* 0x000000010300780c */ /* 0x000fe20003f85270 */
[----:B------:R-:W-:Y:S01]  /*3f00*/  IMAD.HI.U32 R13, R10, R7, RZ ;  /* 0x000000070a0d7227 */ /* 0x000fe200078e00ff */
[----:B------:R-:W-:Y:S02]  /*3f10*/  SHF.R.U32.HI R9, RZ, R17, R9 ;  /* 0x00000011ff097219 */ /* 0x000fe40000011609 */
[----:B------:R-:W-:Y:S01]  /*3f20*/  SEL R0, R19, R0, !P0 ;  /* 0x0000000013007207 */ /* 0x000fe20004000000 */
[----:B------:R-:W-:Y:S01]  /*3f30*/  IMAD.HI.U32 R12, R11, R16, RZ ;  /* 0x000000100b0c7227 */ /* 0x000fe200078e00ff */
[----:B------:R-:W-:Y:S03]  /*3f40*/  SEL R9, R24, R9, !P4 ;  /* 0x0000000918097207 */ /* 0x000fe60006000000 */
[-C--:B------:R-:W-:Y:S01]  /*3f50*/  IMAD.HI.U32 R8, R0, R4.reuse, RZ ;  /* 0x0000000400087227 */ /* 0x080fe200078e00ff */
[----:B------:R-:W-:Y:S03]  /*3f60*/  SHF.R.U32.HI R12, RZ, R17, R12 ;  /* 0x00000011ff0c7219 */ /* 0x000fe6000001160c */
[----:B------:R-:W-:Y:S01]  /*3f70*/  IMAD.HI.U32 R2, R9, R4, RZ ;  /* 0x0000000409027227 */ /* 0x000fe200078e00ff */
[-C--:B------:R-:W-:Y:S02]  /*3f80*/  @P2 SHF.R.U32.HI R0, RZ, R5.reuse, R8 ;  /* 0x00000005ff002219 */ /* 0x080fe40000011608 */
[----:B------:R-:W-:Y:S02]  /*3f90*/  SHF.R.U32.HI R8, RZ, R18, R13 ;  /* 0x00000012ff087219 */ /* 0x000fe4000001160d */
[----:B------:R-:W-:Y:S01]  /*3fa0*/  @P2 SHF.R.U32.HI R9, RZ, R5, R2 ;  /* 0x00000005ff092219 */ /* 0x000fe20000011602 */
[----:B------:R-:W-:Y:S01]  /*3fb0*/  IMAD R0, R40, R0, RZ ;  /* 0x0000000028007224 */ /* 0x000fe200078e02ff */
[----:B------:R-:W-:Y:S02]  /*3fc0*/  SEL R8, R10, R8, !P0 ;  /* 0x000000080a087207 */ /* 0x000fe40004000000 */
[----:B------:R-:W-:Y:S01]  /*3fd0*/  SEL R2, R11, R12, !P4 ;  /* 0x0000000c0b027207 */ /* 0x000fe20006000000 */
[----:B------:R-:W-:Y:S01]  /*3fe0*/  IMAD R12, R40, R9, RZ ;  /* 0x00000009280c7224 */ /* 0x000fe200078e02ff */
[C---:B------:R-:W-:Y:S01]  /*3ff0*/  ISETP.GE.AND P0, PT, R8.reuse, R0, PT ;  /* 0x000000000800720c */ /* 0x040fe20003f06270 */
[----:B------:R-:W-:Y:S03]  /*4000*/  IMAD.HI.U32 R0, R8, R4, RZ ;  /* 0x0000000408007227 */ /* 0x000fe600078e00ff */
[----:B------:R-:W-:Y:S02]  /*4010*/  ISETP.GE.OR P0, PT, R2, R12, P0 ;  /* 0x0000000c0200720c */ /* 0x000fe40000706670 */
[-C--:B------:R-:W-:Y:S04]  /*4020*/  SHF.R.U32.HI R0, RZ, R5.reuse, R0 ;  /* 0x00000005ff007219 */ /* 0x080fe80000011600 */
[----:B------:R-:W-:Y:S05]  /*4030*/  SEL R13, R8, R0, !P2 ;  /* 0x00000000080d7207 */ /* 0x000fea0005000000 */
[----:B------:R-:W-:Y:S02]  /*4040*/  IMAD.MOV R12, RZ, RZ, -R13 ;  /* 0x000000ffff0c7224 */ /* 0x000fe400078e0a0d */
[----:B------:R-:W-:Y:S04]  /*4050*/  @!P0 IMAD.HI.U32 R0, R2, R4, RZ ;  /* 0x0000000402008227 */ /* 0x000fe800078e00ff */
[----:B------:R-:W-:Y:S01]  /*4060*/  IMAD R12, R40, R12, R8 ;  /* 0x0000000c280c7224 */ /* 0x000fe200078e0208 */
[----:B------:R-:W-:Y:S04]  /*4070*/  @!P0 SHF.R.U32.HI R0, RZ, R5, R0 ;  /* 0x00000005ff008219 */ /* 0x000fe80000011600 */
[----:B------:R-:W-:Y:S04]  /*4080*/  @!P0 SEL R0, R2, R0, !P2 ;  /* 0x0000000002008207 */ /* 0x000fe80005000000 */
[----:B------:R-:W-:Y:S01]  /*4090*/  @!P0 IADD3 R13, PT, PT, R13, -R0, RZ ;  /* 0x800000000d0d8210 */ /* 0x000fe20007ffe0ff */
[----:B------:R-:W-:Y:S01]  /*40a0*/  @!P0 IMAD R0, R9, R12, R0 ;  /* 0x0000000c09008224 */ /* 0x000fe200078e0200 */
[----:B------:R-:W-:Y:S01]  /*40b0*/  IADD3 R9, PT, PT, -R8, RZ, RZ ;  /* 0x000000ff08097210 */ /* 0x000fe20007ffe1ff */
[--C-:B------:R-:W-:Y:S02]  /*40c0*/  IMAD.MOV R12, RZ, RZ, -R2.reuse ;  /* 0x000000ffff0c7224 */ /* 0x100fe400078e0a02 */
[----:B------:R-:W-:Y:S02]  /*40d0*/  @!P0 IMAD R8, R13, R40, R2 ;  /* 0x000000280d088224 */ /* 0x000fe400078e0202 */
[----:B------:R-:W-:Y:S02]  /*40e0*/  @!P0 IMAD.MOV.U32 R2, RZ, RZ, R0 ;  /* 0x000000ffff028224 */ /* 0x000fe400078e0000 */
[----:B------:R-:W-:Y:S02]  /*40f0*/  IMAD R11, R3, R12, R11 ;  /* 0x0000000c030b7224 */ /* 0x000fe400078e020b */
[----:B------:R-:W-:Y:S02]  /*4100*/  IMAD R10, R6, R9, R10 ;  /* 0x00000009060a7224 */ /* 0x000fe400078e020a */
[----:B------:R-:W-:Y:S02]  /*4110*/  IMAD R11, R2, R3, R11 ;  /* 0x00000003020b7224 */ /* 0x000fe400078e020b */
[----:B------:R-:W-:Y:S02]  /*4120*/  IMAD R10, R8, R6, R10 ;  /* 0x00000006080a7224 */ /* 0x000fe400078e020a */
.L_x_69:
[----:B------:R-:W-:Y:S05]  /*4130*/  BRA.U UP1, `(.L_x_70) ;  /* 0x0000000101107547 */ /* 0x000fea000b800000 */
[----:B------:R-:W-:Y:S04]  /*4140*/  MOV R2, UR6 ;  /* 0x0000000600027c02 */ /* 0x000fe80008000f00 */
[----:B------:R-:W-:Y:S04]  /*4150*/  SHF.L.U32 R2, R2, 0x1f, RZ ;  /* 0x0000001f02027819 */ /* 0x000fe800000006ff */
[----:B------:R-:W2:Y:S02]  /*4160*/  SYNCS.PHASECHK.TRANS64.TRYWAIT P0, [UR7+0x78], R2 ;  /* 0x00007802ff0075a7 */ /* 0x000ea40008001107 */
[----:B--2---:R-:W-:Y:S05]  /*4170*/  @!P0 BRA `(.L_x_71) ;  /* 0x0000003c00088947 */ /* 0x004fea0003800000 */
.L_x_70:
[----:B------:R-:W-:Y:S02]  /*4180*/  R2UR UR11, R15 ;  /* 0x000000000f0b72ca */ /* 0x000fe400000e0000 */
[----:B------:R-:W-:Y:S02]  /*4190*/  R2UR UR10, R14 ;  /* 0x000000000e0a72ca */ /* 0x000fe400000e0000 */
[----:B------:R-:W-:Y:S04]  /*41a0*/  ISETP.NE.U32.AND P2, PT, RZ, UR4, PT ;  /* 0x00000004ff007c0c */ /* 0x000fe8000bf45070 */
[----:B------:R-:W-:Y:S05]  /*41b0*/  ISETP.NE.AND.EX P2, PT, RZ, UR5, PT, P2 ;  /* 0x00000005ff007c0c */ /* 0x000fea000bf45320 */
[----:B------:R-:W-:Y:S02]  /*41c0*/  USHF.L.U32 UR11, UR11, 0x7, URZ ;  /* 0x000000070b0b7899 */ /* 0x000fe400080006ff */
[----:B------:R-:W-:Y:S01]  /*41d0*/  USHF.L.U32 UR10, UR10, 0x6, URZ ;  /* 0x000000060a0a7899 */ /* 0x000fe200080006ff */
[----:B------:R-:W-:Y:S11]  /*41e0*/  BRA.U !UP4, `(.L_x_72) ;  /* 0x000000010c347547 */ /* 0x000ff6000b800000 */
[----:B------:R-:W-:Y:S01]  /*41f0*/  UPLOP3.LUT UP0, UPT, UPT, UPT, UP3, 0x80, 0x8 ;  /* 0x000000000008789c */ /* 0x000fe20003f0f030 */
[----:B--2---:R-:W-:Y:S02]  /*4200*/  HFMA2 R0, -RZ, RZ, 0, 5.9604644775390625e-08 ;  /* 0x00000001ff007431 */ /* 0x004fe400000001ff */
[----:B------:R-:W-:Y:S03]  /*4210*/  IMAD.MOV.U32 R88, RZ, RZ, 0x1 ;  /* 0x00000001ff587424 */ /* 0x000fe600078e00ff */
[----:B------:R-:W-:Y:S05]  /*4220*/  PLOP3.LUT P0, PT, PT, PT, UP0, 0x80, 0x8 ;  /* 0x000000000008781c */ /* 0x000fea0003f0f008 */
[----:B------:R-:W2:Y:S01]  /*4230*/  @UP0 LDCU.64 UR14, c[0x0][0x888] ;  /* 0x00011100ff0e07ac */ /* 0x000ea20008000a00 */
[----:B------:R-:W-:Y:S07]  /*4240*/  @UP0 UIMAD UR8, UR36, UR4, URZ ;  /* 0x00000004240802a4 */ /* 0x000fee000f8e02ff */
[----:B------:R-:W-:Y:S01]  /*4250*/  @!P0 PRMT R88, R0, 0x7610, R88 ;  /* 0x0000761000588816 */ /* 0x000fe20000000058 */
[----:B--2---:R-:W-:Y:S03]  /*4260*/  @UP0 UIMAD.WIDE UR14, UR8, 0x4, UR14 ;  /* 0x00000004080e08a5 */ /* 0x004fe6000f8e020e */
[----:B------:R-:W2:Y:S03]  /*4270*/  @!UP0 LDCU UR8, c[0x0][0x880] ;  /* 0x00011000ff0887ac */ /* 0x000ea60008000800 */
[----:B------:R-:W-:Y:S01]  /*4280*/  IMAD.U32 R8, RZ, RZ, UR14 ;  /* 0x0000000eff087e24 */ /* 0x000fe2000f8e00ff */
[----:B------:R-:W-:Y:S05]  /*4290*/  MOV R9, UR15 ;  /* 0x0000000f00097c02 */ /* 0x000fea0008000f00 */
[----:B-----5:R3:W5:Y:S02]  /*42a0*/  @P0 LDG.E R49, desc[UR46][R8.64] ;  /* 0x0000002e08310981 */ /* 0x020764000c1e1900 */
[----:B--23--:R-:W-:Y:S07]  /*42b0*/  @!P0 IMAD.U32 R49, RZ, RZ, UR8 ;  /* 0x00000008ff318e24 */ /* 0x00cfee000f8e00ff */
.L_x_72:
[----:B-----5:R-:W-:Y:S01]  /*42c0*/  @!P2 FSETP.EQ.AND P0, PT, R49, RZ, PT ;  /* 0x000000ff3100a20b */ /* 0x020fe20003f02000 */
[----:B------:R-:W-:Y:S01]  /*42d0*/  @!UPT UIADD3 URZ, UPT, UPT, URZ, URZ, URZ ;  /* 0x000000fffffff290 */ /* 0x000fe2000fffe0ff */
[----:B------:R-:W-:Y:S11]  /*42e0*/  @!P2 BRA `(.L_x_73) ;  /* 0x000000000014a947 */ /* 0x000ff60003800000 */
[----:B------:R-:W-:Y:S02]  /*42f0*/  LOP3.LUT P2, RZ, R88, 0xff, RZ, 0xc0, !PT ;  /* 0x000000ff58ff7812 */ /* 0x000fe4000784c0ff */
[----:B------:R-:W-:Y:S04]  /*4300*/  PLOP3.LUT P0, PT, PT, PT, UP0, 0x80, 0x8 ;  /* 0x000000000008781c */ /* 0x000fe80003f0f008 */
[----:B------:R-:W-:Y:S07]  /*4310*/  PLOP3.LUT P0, PT, P0, PT, PT, 0x8, 0x80 ;  /* 0x000000000080781c */ /* 0x000fee000070e170 */
[----:B------:R-:W-:Y:S11]  /*4320*/  @P2 FSETP.EQ.AND P0, PT, R49, RZ, PT ;  /* 0x000000ff3100220b */ /* 0x000ff60003f02000 */
[----:B------:R-:W-:Y:S02]  /*4330*/  @!UPT UIADD3 URZ, UPT, UPT, URZ, URZ, URZ ;  /* 0x000000fffffff290 */ /* 0x000fe4000fffe0ff */
.L_x_73:
[----:B------:R-:W-:Y:S01]  /*4340*/  ULEA UR15, UR13, UR7, 0x3 ;  /* 0x000000070d0f7291 */ /* 0x000fe2000f8e18ff */
[----:B------:R-:W-:Y:S02]  /*4350*/  SHF.L.U32 R9, R29, 0x1f, RZ ;  /* 0x0000001f1d097819 */ /* 0x000fe400000006ff */
[----:B------:R-:W-:Y:S04]  /*4360*/  ELECT P4, URZ, PT ;  /* 0x0000000000ff782f */ /* 0x000fe80003880000 */
[----:B------:R-:W-:Y:S02]  /*4370*/  PLOP3.LUT P4, PT, P0, P4, PT, 0xf2, 0x2f ;  /* 0x00000000002f781c */ /* 0x000fe40000789e72 */
[----:B------:R-:W3:Y:S11]  /*4380*/  SYNCS.PHASECHK.TRANS64.TRYWAIT P2, [UR15+0x58], R9 ;  /* 0x00005809ff0075a7 */ /* 0x000ef6000804110f */
[----:B-1----:R-:W-:Y:S05]  /*4390*/  @!P4 IADD3 R8, P0, PT, R30, 0x580, RZ ;  /* 0x000005801e08c810 */ /* 0x002fea0007f1e0ff */
[----:B--2---:R-:W-:Y:S01]  /*43a0*/  @!P4 IMAD.X R2, RZ, RZ, R31, P0 ;  /* 0x000000ffff02c224 */ /* 0x004fe200000e061f */
[----:B---3--:R-:W-:Y:S07]  /*43b0*/  @!P2 BRA `(.L_x_74) ;  /* 0x000000380090a947 */ /* 0x008fee0003800000 */
.L_x_145:
[----:B------:R-:W2:Y:S01]  /*43c0*/  LDC.64 R12, c[0x0][0xb18] ;  /* 0x0002c600ff0c7b82 */ /* 0x000ea20000000a00 */
[----:B------:R-:W-:Y:S01]  /*43d0*/  @!P4 R2UR UR8, R2 ;  /* 0x000000000208c2ca */ /* 0x000fe200000e0000 */
[----:B------:R-:W-:Y:S01]  /*43e0*/  VOTEU.ALL UP2, P4 ;  /* 0x0000000000ff7886 */ /* 0x000fe20002040000 */
[----:B------:R-:W-:Y:S01]  /*43f0*/  @!P4 R2UR UR9, R8 ;  /* 0x000000000809c2ca */ /* 0x000fe200000e0000 */
[----:B------:R-:W-:Y:S01]  /*4400*/  VOTEU.ALL UP1, P4 ;  /* 0x0000000000ff7886 */ /* 0x000fe20002020000 */
[----:B-1----:R-:W-:Y:S03]  /*4410*/  @!P4 IMAD.MOV.U32 R0, RZ, RZ, 0x2000 ;  /* 0x00002000ff00c424 */ /* 0x002fe600078e00ff */
[----:B------:R-:W1:Y:S01]  /*4420*/  @!P1 LDC R2, c[0x0][0xb0c] ;  /* 0x0002c300ff029b82 */ /* 0x000e620000000800 */
[----:B------:R-:W-:Y:S01]  /*4430*/  UMOV UR20, 0x0 ;  /* 0x0000000000147882 */ /* 0x000fe20000000000 */
[----:B------:R-:W-:Y:S01]  /*4440*/  UMOV UR21, 0x10000000 ;  /* 0x1000000000157882 */ /* 0x000fe20000000000 */
[----:B------:R-:W-:Y:S01]  /*4450*/  UMOV UR12, UR36 ;  /* 0x00000024000c7c82 */ /* 0x000fe20008000000 */
[----:B------:R-:W-:Y:S01]  /*4460*/  UIADD3 UR14, UPT, UPT, UR13, 0x1, URZ ;  /* 0x000000010d0e7890 */ /* 0x000fe2000fffe0ff */
[----:B------:R-:W-:Y:S01]  /*4470*/  @P3 SHF.R.U32.HI R26, RZ, 0x10, R21 ;  /* 0x00000010ff1a3819 */ /* 0x000fe20000011615 */
[----:B------:R-:W-:Y:S02]  /*4480*/  VIADD R28, R28, 0x1 ;  /* 0x000000011c1c7836 */ /* 0x000fe40000000000 */
[----:B------:R-:W-:Y:S01]  /*4490*/  IMAD.U32 R9, RZ, RZ, UR8 ;  /* 0x00000008ff097e24 */ /* 0x000fe2000f8e00ff */
[----:B------:R-:W-:Y:S01]  /*44a0*/  @!UP2 ULEA UR8, UR13, UR7, 0xd ;  /* 0x000000070d08a291 */ /* 0x000fe2000f8e68ff */
[----:B------:R-:W-:Y:S01]  /*44b0*/  IMAD.U32 R8, RZ, RZ, UR9 ;  /* 0x00000009ff087e24 */ /* 0x000fe2000f8e00ff */
[----:B------:R-:W-:Y:S02]  /*44c0*/  UIADD3 UR9, UPT, UPT, UR15, 0x40, URZ ;  /* 0x000000400f097890 */ /* 0x000fe4000fffe0ff */
[----:B------:R-:W-:Y:S01]  /*44d0*/  @!P4 R2UR UR19, R9 ;  /* 0x000000000913c2ca */ /* 0x000fe200000e0000 */
[----:B------:R-:W-:Y:S01]  /*44e0*/  @!UP2 UIADD3 UR8, UPT, UPT, UR8, 0x200, URZ ;  /* 0x000002000808a890 */ /* 0x000fe2000fffe0ff */
[----:B------:R-:W-:Y:S01]  /*44f0*/  @!P4 R2UR UR18, R8 ;  /* 0x000000000812c2ca */ /* 0x000fe200000e0000 */
[----:B------:R-:W-:Y:S01]  /*4500*/  UISETP.NE.AND UP5, UPT, UR14, 0x3, UPT ;  /* 0x000000030e00788c */ /* 0x000fe2000bfa5270 */
[----:B------:R-:W3:Y:S01]  /*4510*/  LDC.64 R8, c[0x0][0xb10] ;  /* 0x0002c400ff087b82 */ /* 0x000ee20000000a00 */
[----:B------:R-:W-:Y:S02]  /*4520*/  UPRMT UR16, UR37, 0x654, UR9 ;  /* 0x0000065425107896 */ /* 0x000fe40008000009 */
[----:B------:R-:W-:Y:S02]  /*4530*/  USEL UR17, URZ, 0x1, UP5 ;  /* 0x00000001ff117887 */ /* 0x000fe4000a800000 */
[----:B------:R-:W-:Y:S04]  /*4540*/  USEL UR14, UR14, URZ, UP5 ;  /* 0x000000ff0e0e7287 */ /* 0x000fe8000a800000 */
[----:B------:R-:W-:Y:S01]  /*4550*/  ULEA UR13, UR14, UR7, 0x3 ;  /* 0x000000070e0d7291 */ /* 0x000fe2000f8e18ff */
[----:B------:R-:W-:Y:S01]  /*4560*/  LOP3.LUT R29, R29, UR17, RZ, 0x3c, !PT ;  /* 0x000000111d1d7c12 */ /* 0x000fe2000f8e3cff */
[----:B------:R1:W-:Y:S01]  /*4570*/  @!UP1 UTMALDG.3D [UR8], [UR18], desc[UR20] ;  /* 0x00001408120095b4 */ /* 0x0003e20008011000 */
[----:B------:R5:W-:Y:S02]  /*4580*/  @!P4 SYNCS.ARRIVE.TRANS64.RED.A0TR RZ, [UR15+0x40], R0 ;  /* 0x00004000ffffc9a7 */ /* 0x000be4000830040f */
[----:B------:R-:W-:Y:S01]  /*4590*/  SHF.L.U32 R14, R29, 0x1f, RZ ;  /* 0x0000001f1d0e7819 */ /* 0x000fe200000006ff */
[C---:B---3--:R-:W-:Y:S01]  /*45a0*/  @!P1 IMAD.HI.U32 R8, R11.reuse, R8, RZ ;  /* 0x000000080b089227 */ /* 0x048fe200078e00ff */
[----:B--2---:R-:W-:Y:S02]  /*45b0*/  @!P1 ISETP.NE.AND P0, PT, R12, 0x1, PT ;  /* 0x000000010c00980c */ /* 0x004fe40003f05270 */
[----:B-1----:R-:W-:Y:S01]  /*45c0*/  @!P1 ISETP.NE.AND P2, PT, R2, 0x1, PT ;  /* 0x000000010200980c */ /* 0x002fe20003f45270 */
[----:B------:R-:W-:Y:S01]  /*45d0*/  SYNCS.ARRIVE.TRANS64.RED.A1T0 RZ, [UR16], RZ ;  /* 0x000000ffffff79a7 */ /* 0x000fe20008100410 */
[C---:B------:R-:W-:Y:S01]  /*45e0*/  @!P1 IMAD.HI.U32 R13, R10.reuse, R13, RZ ;  /* 0x0000000d0a0d9227 */ /* 0x040fe200078e00ff */
[----:B------:R-:W-:Y:S04]  /*45f0*/  @!P1 SHF.R.U32.HI R8, RZ, R9, R8 ;  /* 0x00000009ff089219 */ /* 0x000fe80000011608 */
[----:B------:R-:W-:Y:S01]  /*4600*/  @!P1 SEL R8, R11, R8, !P2 ;  /* 0x000000080b089207 */ /* 0x000fe20005000000 */
[----:B------:R-:W1:Y:S01]  /*4610*/  SYNCS.PHASECHK.TRANS64.TRYWAIT P5, [UR13+0x58], R14 ;  /* 0x0000580eff0075a7 */ /* 0x000e6200080a110d */
[----:B-----5:R-:W2:Y:S02]  /*4620*/  @!P1 LDC R0, c[0x0][0xb20] ;  /* 0x0002c800ff009b82 */ /* 0x020ea40000000800 */
[----:B--2---:R-:W-:Y:S04]  /*4630*/  @!P1 SHF.R.U32.HI R0, RZ, R0, R13 ;  /* 0x00000000ff009219 */ /* 0x004fe8000001160d */
[----:B------:R-:W-:Y:S05]  /*4640*/  @!P1 SEL R9, R10, R0, !P0 ;  /* 0x000000000a099207 */ /* 0x000fea0004000000 */
[----:B------:R-:W-:Y:S02]  /*4650*/  @!P1 IMAD.IADD R0, R9, 0x1, -R8 ;  /* 0x0000000109009824 */ /* 0x000fe400078e0a08 */
[----:B------:R-:W-:Y:S02]  /*4660*/  @!P1 IMAD.IADD R8, R8, 0x1, -R9 ;  /* 0x0000000108089824 */ /* 0x000fe400078e0a09 */
[----:B------:R-:W-:Y:S02]  /*4670*/  @!P1 IMAD R11, R0, R2, R11 ;  /* 0x00000002000b9224 */ /* 0x000fe400078e020b */
[----:B------:R-:W-:Y:S01]  /*4680*/  @!P1 IMAD R10, R8, R12, R10 ;  /* 0x0000000c080a9224 */ /* 0x000fe200078e020a */
[----:B-1----:R-:W-:Y:S06]  /*4690*/  @!P5 BRA `(.L_x_75) ;  /* 0x0000003400f0d947 */ /* 0x002fec0003800000 */
.L_x_147:
[----:B------:R-:W-:Y:S01]  /*46a0*/  @!P4 IADD3 R2, P0, PT, R30, 0x580, RZ ;  /* 0x000005801e02c810 */ /* 0x000fe20007f1e0ff */
[----:B------:R-:W-:Y:S01]  /*46b0*/  UMOV UR18, 0x0 ;  /* 0x0000000000127882 */ /* 0x000fe20000000000 */
[----:B------:R-:W-:Y:S01]  /*46c0*/  UMOV UR19, 0x10000000 ;  /* 0x1000000000137882 */ /* 0x000fe20000000000 */
[----:B------:R-:W-:Y:S01]  /*46d0*/  VOTEU.ALL UP1, P4 ;  /* 0x0000000000ff7886 */ /* 0x000fe20002020000 */
[----:B------:R-:W-:Y:S01]  /*46e0*/  @!P4 R2UR UR9, R2 ;  /* 0x000000000209c2ca */ /* 0x000fe200000e0000 */
[----:B-1----:R-:W-:Y:S01]  /*46f0*/  @!P4 IMAD.X R0, RZ, RZ, R31, P0 ;  /* 0x000000ffff00c224 */ /* 0x002fe200000e061f */
[----:B------:R-:W-:Y:S01]  /*4700*/  UMOV UR12, UR36 ;  /* 0x00000024000c7c82 */ /* 0x000fe20008000000 */
[----:B------:R-:W-:Y:S01]  /*4710*/  @P3 R2UR UR36, R26 ;  /* 0x000000001a2432ca */ /* 0x000fe200000e0000 */
[----:B------:R-:W-:Y:S01]  /*4720*/  @!UP1 ULEA UR15, UR14, UR7, 0xd ;  /* 0x000000070e0f9291 */ /* 0x000fe2000f8e68ff */
[----:B------:R-:W-:Y:S01]  /*4730*/  ISETP.NE.AND P0, PT, R28, 0x2, PT ;  /* 0x000000021c00780c */ /* 0x000fe20003f05270 */
[----:B------:R-:W-:Y:S01]  /*4740*/  @!UP1 UIADD3 UR10, UPT, UPT, UR10, 0x20, URZ ;  /* 0x000000200a0a9890 */ /* 0x000fe2000fffe0ff */
[----:B------:R-:W-:Y:S01]  /*4750*/  @!P4 R2UR UR8, R0 ;  /* 0x000000000008c2ca */ /* 0x000fe200000e0000 */
[----:B------:R-:W-:Y:S01]  /*4760*/  IMAD.IADD R14, R10, 0x1, R86 ;  /* 0x000000010a0e7824 */ /* 0x000fe200078e0256 */
[----:B------:R-:W-:Y:S01]  /*4770*/  SEL R0, RZ, 0x1, P0 ;  /* 0x00000001ff007807 */ /* 0x000fe20000000000 */
[----:B------:R-:W-:Y:S01]  /*4780*/  IMAD.IADD R15, R11, 0x1, R87 ;  /* 0x000000010b0f7824 */ /* 0x000fe200078e0257 */
[----:B------:R-:W-:Y:S02]  /*4790*/  SEL R28, R28, RZ, P0 ;  /* 0x000000ff1c1c7207 */ /* 0x000fe40000000000 */
[----:B------:R-:W-:Y:S01]  /*47a0*/  IMAD.U32 R8, RZ, RZ, UR9 ;  /* 0x00000009ff087e24 */ /* 0x000fe2000f8e00ff */
[----:B------:R-:W-:Y:S01]  /*47b0*/  UIADD3 UR9, UPT, UPT, UR13, 0x40, URZ ;  /* 0x000000400d097890 */ /* 0x000fe2000fffe0ff */
[----:B------:R-:W-:Y:S03]  /*47c0*/  LOP3.LUT R27, R27, R0, RZ, 0x3c, !PT ;  /* 0x000000001b1b7212 */ /* 0x000fe600078e3cff */
[----:B------:R-:W-:Y:S02]  /*47d0*/  @!P4 R2UR UR16, R8 ;  /* 0x000000000810c2ca */ /* 0x000fe400000e0000 */
[----:B------:R-:W-:Y:S01]  /*47e0*/  IMAD.U32 R9, RZ, RZ, UR8 ;  /* 0x00000008ff097e24 */ /* 0x000fe2000f8e00ff */
[----:B------:R-:W-:Y:S01]  /*47f0*/  @!UP1 UIADD3 UR8, UPT, UPT, UR15, 0x200, URZ ;  /* 0x000002000f089890 */ /* 0x000fe2000fffe0ff */
[----:B------:R-:W-:Y:S01]  /*4800*/  VOTEU.ALL UP1, P4 ;  /* 0x0000000000ff7886 */ /* 0x000fe20002020000 */
[----:B------:R-:W-:Y:S02]  /*4810*/  UPRMT UR15, UR37, 0x654, UR9 ;  /* 0x00000654250f7896 */ /* 0x000fe40008000009 */
[----:B------:R-:W-:Y:S11]  /*4820*/  @!P4 R2UR UR17, R9 ;  /* 0x000000000911c2ca */ /* 0x000ff600000e0000 */
[----:B------:R-:W-:Y:S02]  /*4830*/  @!UPT UIADD3 URZ, UPT, UPT, URZ, URZ, URZ ;  /* 0x000000fffffff290 */ /* 0x000fe4000fffe0ff */
[----:B------:R2:W-:Y:S01]  /*4840*/  @!UP1 UTMALDG.3D [UR8], [UR16], desc[UR18] ;  /* 0x00001208100095b4 */ /* 0x0005e20008011000 */
[----:B------:R2:W-:Y:S01]  /*4850*/  @!P4 SYNCS.ARRIVE.TRANS64.RED.A0TR RZ, [UR13+0x40], R25 ;  /* 0x00004019ffffc9a7 */ /* 0x0005e2000830040d */
[----:B------:R-:W-:Y:S04]  /*4860*/  UIADD3 UR13, UPT, UPT, UR14, 0x1, URZ ;  /* 0x000000010e0d7890 */ /* 0x000fe8000fffe0ff */
[----:B------:R-:W-:Y:S04]  /*4870*/  UISETP.NE.AND UP1, UPT, UR13, 0x3, UPT ;  /* 0x000000030d00788c */ /* 0x000fe8000bf25270 */
[----:B------:R-:W-:Y:S02]  /*4880*/  USEL UR14, URZ, 0x1, UP1 ;  /* 0x00000001ff0e7887 */ /* 0x000fe40008800000 */
[----:B------:R-:W-:Y:S02]  /*4890*/  USEL UR13, UR13, URZ, UP1 ;  /* 0x000000ff0d0d7287 */ /* 0x000fe40008800000 */
[----:B------:R-:W-:Y:S02]  /*48a0*/  UPLOP3.LUT UP1, UPT, UPT, UPT, UPT, 0x80, 0x8 ;  /* 0x000000000008789c */ /* 0x000fe40003f2f070 */
[----:B------:R-:W-:Y:S01]  /*48b0*/  LOP3.LUT R29, R29, UR14, RZ, 0x3c, !PT ;  /* 0x0000000e1d1d7c12 */ /* 0x000fe2000f8e3cff */
[----:B------:R-:W-:Y:S01]  /*48c0*/  SYNCS.ARRIVE.TRANS64.RED.A1T0 RZ, [UR15], RZ ;  /* 0x000000ffffff79a7 */ /* 0x000fe2000810040f */
[----:B------:R-:W-:Y:S07]  /*48d0*/  @P3 BRA `(.L_x_76) ;  /* 0xfffffff4001c3947 */ /* 0x000fee000383ffff */
[----:B------:R-:W-:Y:S01]  /*48e0*/  UIADD3 UR7, UPT, UPT, UR7, 0x58, URZ ;  /* 0x0000005807077890 */ /* 0x000fe2000fffe0ff */
[----:B------:R-:W-:-:S03]  /*48f0*/  SHF.L.U32 R2, R29, 0x1f, RZ ;  /* 0x0000001f1d027819 */ /* 0x000fc600000006ff */
[----:B------:R-:W-:-:S09]  /*4900*/  ULEA UR4, UR13, UR7, 0x3 ;  /* 0x000000070d047291 */ /* 0x000fd2000f8e18ff */
[----:B------:R-:W1:Y:S02]  /*4910*/  SYNCS.PHASECHK.TRANS64.TRYWAIT P0, [UR4], R2 ;  /* 0x00000002ff0075a7 */ /* 0x000e640008001104 */
[----:B-1----:R-:W-:Y:S05]  /*4920*/  @!P0 BRA `(.L_x_77) ;  /* 0x0000003400648947 */ /* 0x002fea0003800000 */
.L_x_149:
        /* <DEDUP_REMOVED lines=9> */
.L_x_151:
[----:B------:R-:W-:-:S04]  /*49c0*/  UIADD3 UR5, UPT, UPT, UR5, 0x1, URZ ;  /* 0x0000000105057890 */ /* 0x000fc8000fffe0ff */
[----:B------:R-:W-:-:S04]  /*49d0*/  UISETP.NE.AND UP0, UPT, UR5, 0x3, UPT ;  /* 0x000000030500788c */ /* 0x000fc8000bf05270 */
[----:B------:R-:W-:Y:S02]  /*49e0*/  USEL UR4, URZ, 0x1, UP0 ;  /* 0x00000001ff047887 */ /* 0x000fe40008000000 */
[----:B------:R-:W-:-:S04]  /*49f0*/  USEL UR5, UR5, URZ, UP0 ;  /* 0x000000ff05057287 */ /* 0x000fc80008000000 */
[----:B------:R-:W-:Y:S01]  /*4a00*/  ULEA UR5, UR5, UR7, 0x3 ;  /* 0x0000000705057291 */ /* 0x000fe2000f8e18ff */
[----:B-1----:R-:W-:-:S04]  /*4a10*/  LOP3.LUT R2, R29, UR4, RZ, 0x3c, !PT ;  /* 0x000000041d027c12 */ /* 0x002fc8000f8e3cff */
[----:B------:R-:W-:Y:S01]  /*4a20*/  SHF.L.U32 R2, R2, 0x1f, RZ ;  /* 0x0000001f02027819 */ /* 0x000fe200000006ff */
[----:B------:R-:W-:-:S07]  /*4a30*/  IMAD.U32 R0, RZ, RZ, UR5 ;  /* 0x00000005ff007e24 */ /* 0x000fce000f8e00ff */
.L_x_79:
[----:B-1----:R1:W3:Y:S02]  /*4a40*/  SYNCS.PHASECHK.TRANS64.TRYWAIT P0, [R0+URZ], R2 ;  /* 0x00000002000075a7 */ /* 0x0022e400080011ff */
[----:B---3--:R-:W-:Y:S05]  /*4a50*/  @!P0 NANOSLEEP.SYNCS 0x989680 ;  /* 0x009896800000895d */ /* 0x008fea0003900000 */
[----:B------:R-:W3:Y:S02]  /*4a60*/  @!P0 SYNCS.PHASECHK.TRANS64 P0, [R0+URZ], R2 ;  /* 0x00000002000085a7 */ /* 0x000ee400080010ff */
[----:B--23--:R-:W-:Y:S05]  /*4a70*/  @P0 EXIT ;  /* 0x000000000000094d */ /* 0x00cfea0003800000 */
[----:B------:R-:W-:Y:S05]  /*4a80*/  BRA `(.L_x_79) ;  /* 0xfffffffc00ec7947 */ /* 0x000fea000383ffff */
.L_x_67:
[----:B------:R-:W-:-:S06]  /*4a90*/  UISETP.GE.AND UP1, UPT, UR8, 0x4, UPT ;  /* 0x000000040800788c */ /* 0x000fcc000bf26270 */
[----:B------:R-:W-:-:S13]  /*4aa0*/  PLOP3.LUT P0, PT, PT, PT, UP1, 0x80, 0x8 ;  /* 0x000000000008781c */ /* 0x000fda0003f0f018 */
[----:B------:R-:W-:Y:S05]  /*4ab0*/  @!P0 EXIT ;  /* 0x000000000000894d */ /* 0x000fea0003800000 */
[----:B------:R-:W-:Y:S01]  /*4ac0*/  BAR.SYNC.DEFER_BLOCKING 0x6, 0xa0 ;  /* 0x0182800000007b1d */ /* 0x000fe20000010000 */
[C---:B------:R-:W-:Y:S01]  /*4ad0*/  IMAD.SHL.U32 R2, R93.reuse, 0x20, RZ ;  /* 0x000000205d027824 */ /* 0x040fe200078e00ff */
[C---:B------:R-:W-:Y:S01]  /*4ae0*/  LOP3.LUT R94, R93.reuse, 0x2, RZ, 0xc0, !PT ;  /* 0x000000025d5e7812 */ /* 0x040fe200078ec0ff */
[C---:B------:R-:W-:Y:S01]  /*4af0*/  IMAD.SHL.U32 R99, R93.reuse, 0x4, RZ ;  /* 0x000000045d637824 */ /* 0x040fe200078e00ff */
[C---:B------:R-:W-:Y:S01]  /*4b00*/  LOP3.LUT R100, R93.reuse, 0x60, RZ, 0xc0, !PT ;  /* 0x000000605d647812 */ /* 0x040fe200078ec0ff */
[C---:B------:R-:W-:Y:S01]  /*4b10*/  IMAD.U32 R46, R93.reuse, 0x10000, RZ ;  /* 0x000100005d2e7824 */ /* 0x040fe200078e00ff */
[----:B------:R-:W-:Y:S02]  /*4b20*/  UMOV UR48, 0x400 ;  /* 0x0000040000307882 */ /* 0x000fe40000000000 */
[----:B------:R-:W1:Y:S01]  /*4b30*/  LDC R91, c[0x0][0x370] ;  /* 0x0000dc00ff5b7b82 */ /* 0x000e620000000800 */
[----:B------:R-:W-:Y:S01]  /*4b40*/  ULEA UR48, UR37, UR48, 0x18 ;  /* 0x0000003025307291 */ /* 0x000fe2000f8ec0ff */
[----:B------:R-:W-:Y:S01]  /*4b50*/  LOP3.LUT R3, R2, 0xc0, RZ, 0xc0, !PT ;  /* 0x000000c002037812 */ /* 0x000fe200078ec0ff */
[----:B------:R-:W-:Y:S01]  /*4b60*/  IMAD.MOV.U32 R45, RZ, RZ, RZ ;  /* 0x000000ffff2d7224 */ /* 0x000fe200078e00ff */
[----:B------:R-:W-:Y:S01]  /*4b70*/  LOP3.LUT R93, R93, 0x4, RZ, 0xc0, !PT ;  /* 0x000000045d5d7812 */ /* 0x000fe200078ec0ff */
[----:B------:R-:W-:Y:S01]  /*4b80*/  UIADD3 UR52, UPT, UPT, UR48, 0x200, URZ ;  /* 0x0000020030347890 */ /* 0x000fe2000fffe0ff */
[----:B------:R-:W-:-:S02]  /*4b90*/  LOP3.LUT R99, R3, 0x18, R99, 0xf8, !PT ;  /* 0x0000001803637812 */ /* 0x000fc400078ef863 */
[----:B------:R-:W-:Y:S01]  /*4ba0*/  CS2R R96, SRZ ;  /* 0x0000000000607805 */ /* 0x000fe2000001ff00 */
[----:B------:R-:W2:Y:S01]  /*4bb0*/  LDC R42, c[0x0][0xb0c] ;  /* 0x0002c300ff2a7b82 */ /* 0x000ea20000000800 */
[----:B------:R-:W-:Y:S01]  /*4bc0*/  LOP3.LUT R46, R46, 0x600000, RZ, 0xc0, !PT ;  /* 0x006000002e2e7812 */ /* 0x000fe200078ec0ff */
[----:B------:R-:W-:Y:S01]  /*4bd0*/  IMAD.MOV.U32 R103, RZ, RZ, RZ ;  /* 0x000000ffff677224 */ /* 0x000fe200078e00ff */
[----:B------:R-:W-:Y:S01]  /*4be0*/  IADD3 R98, PT, PT, -R93, 0x2, RZ ;  /* 0x000000025d627810 */ /* 0x000fe20007ffe1ff */
[----:B------:R-:W-:Y:S01]  /*4bf0*/  IMAD.MOV R94, RZ, RZ, -R94 ;  /* 0x000000ffff5e7224 */ /* 0x000fe200078e0a5e */
[----:B------:R-:W-:Y:S01]  /*4c00*/  LOP3.LUT R99, R99, 0xf20, R2, 0xf8, !PT ;  /* 0x00000f2063637812 */ /* 0x000fe200078ef802 */
[----:B------:R-:W-:Y:S01]  /*4c10*/  IMAD.MOV R93, RZ, RZ, -R93 ;  /* 0x000000ffff5d7224 */ /* 0x000fe200078e0a5d */
[----:B------:R-:W4:Y:S01]  /*4c20*/  LDCU.64 UR54, c[0x0][0x348] ;  /* 0x00006900ff3677ac */ /* 0x000f220008000a00 */
[----:B------:R-:W1:Y:S01]  /*4c30*/  LDC R89, c[0x0][0xb20] ;  /* 0x0002c800ff597b82 */ /* 0x000e620000000800 */
[----:B------:R-:W3:Y:S01]  /*4c40*/  LDS R0, [UR48+0x130] ;  /* 0x00013030ff007984 */ /* 0x000ee20008000800 */
[----:B------:R-:W-:Y:S01]  /*4c50*/  IMAD.SHL.U32 R98, R98, 0x10, RZ ;  /* 0x0000001062627824 */ /* 0x000fe200078e00ff */
[----:B------:R-:W-:Y:S01]  /*4c60*/  LEA R99, R99, UR52, 0x1 ;  /* 0x0000003463637c11 */ /* 0x000fe2000f8e08ff */
[----:B------:R-:W-:Y:S01]  /*4c70*/  UMOV UR51, 0x1 ;  /* 0x0000000100337882 */ /* 0x000fe20000000000 */
[----:B------:R-:W-:Y:S01]  /*4c80*/  UMOV UR56, URZ ;  /* 0x000000ff00387c82 */ /* 0x000fe20008000000 */
[----:B------:R-:W1:Y:S02]  /*4c90*/  LDCU.64 UR38, c[0x0][0x888] ;  /* 0x00011100ff2677ac */ /* 0x000e640008000a00 */
[----:B------:R-:W1:Y:S01]  /*4ca0*/  LDC R41, c[0x0][0xb30] ;  /* 0x0002cc00ff297b82 */ /* 0x000e620000000800 */
[----:B------:R-:W1:Y:S01]  /*4cb0*/  LDCU.64 UR44, c[0x0][0x890] ;  /* 0x00011200ff2c77ac */ /* 0x000e620008000a00 */
[----:B------:R-:W-:Y:S01]  /*4cc0*/  UMOV UR50, URZ ;  /* 0x000000ff00327c82 */ /* 0x000fe20008000000 */
[----:B------:R-:W-:-:S05]  /*4cd0*/  UMOV UR49, URZ ;  /* 0x000000ff00317c82 */ /* 0x000fca0008000000 */
[----:B------:R-:W1:Y:S08]  /*4ce0*/  LDC.64 R84, c[0x0][0xb10] ;  /* 0x0002c400ff547b82 */ /* 0x000e700000000a00 */
[----:B------:R-:W1:Y:S08]  /*4cf0*/  LDC.64 R38, c[0x0][0xb18] ;  /* 0x0002c600ff267b82 */ /* 0x000e700000000a00 */
[----:B------:R-:W1:Y:S08]  /*4d00*/  LDC.64 R36, c[0x0][0xb28] ;  /* 0x0002ca00ff247b82 */ /* 0x000e700000000a00 */
[----:B------:R-:W1:Y:S01]  /*4d10*/  LDC.64 R82, c[0x0][0x8b0] ;  /* 0x00022c00ff527b82 */ /* 0x000e620000000a00 */
[----:B---3--:R-:W-:-:S07]  /*4d20*/  IMAD.IADD R46, R0, 0x1, R46 ;  /* 0x00000001002e7824 */ /* 0x008fce00078e022e */
[----:B------:R-:W3:Y:S08]  /*4d30*/  LDC.64 R80, c[0x0][0x8a8] ;  /* 0x00022a00ff507b82 */ /* 0x000ef00000000a00 */
[----:B--2-4-:R-:W1:Y:S02]  /*4d40*/  LDC R90, c[0x0][0x374] ;  /* 0x0000dd00ff5a7b82 */ /* 0x014e640000000800 */
.L_x_110:
[C---:B------:R-:W-:Y:S02]  /*4d50*/  LEA R0, R103.reuse, UR48, 0x3 ;  /* 0x0000003067007c11 */ /* 0x040fe4000f8e18ff */
[----:B------:R-:W-:Y:S02]  /*4d60*/  SHF.L.U32 R2, R96, 0x1f, RZ ;  /* 0x0000001f60027819 */ /* 0x000fe400000006ff */
[----:B------:R-:W-:Y:S02]  /*4d70*/  LEA R16, R103, UR48, 0x4 ;  /* 0x0000003067107c11 */ /* 0x000fe4000f8e20ff */
[----:B------:R-:W2:Y:S02]  /*4d80*/  SYNCS.PHASECHK.TRANS64.TRYWAIT P0, [R0+URZ+0x80], R2 ;  /* 0x00008002000075a7 */ /* 0x000ea400080011ff */
[----:B--2---:R-:W-:Y:S05]  /*4d90*/  @!P0 BRA `(.L_x_80) ;  /* 0x0000003000788947 */ /* 0x004fea0003800000 */
.L_x_152:
[----:B------:R-:W4:Y:S01]  /*4da0*/  LDC.64 R10, c[0x0][0xb10] ;  /* 0x0002c400ff0a7b82 */ /* 0x000f220000000a00 */
[----:B------:R-:W3:Y:S01]  /*4db0*/  LDS.128 R16, [R16+0x110] ;  /* 0x0001100010107984 */ /* 0x000ee20000000c00 */
[----:B-1----:R-:W-:Y:S01]  /*4dc0*/  ISETP.NE.AND P1, PT, R41, 0x1, PT ;  /* 0x000000012900780c */ /* 0x002fe20003f25270 */
[----:B--2---:R-:W-:Y:S01]  /*4dd0*/  VIADD R0, R0, 0x90 ;  /* 0x0000009000007836 */ /* 0x004fe20000000000 */
[----:B------:R-:W-:Y:S04]  /*4de0*/  ISETP.GE.AND P0, PT, R40, 0x1, PT ;  /* 0x000000012800780c */ /* 0x000fe80003f06270 */
[----:B------:R-:W1:Y:S01]  /*4df0*/  LDC.64 R8, c[0x0][0xb18] ;  /* 0x0002c600ff087b82 */ /* 0x000e620000000a00 */
[----:B------:R-:W-:Y:S01]  /*4e00*/  PRMT R0, RZ, 0x654, R0 ;  /* 0x00000654ff007816 */ /* 0x000fe20000000000 */
[----:B------:R-:W-:Y:S01]  /*4e10*/  @!PT LDS RZ, [RZ] ;  /* 0x00000000fffff984 */ /* 0x000fe20000000800 */
[----:B------:R-:W-:Y:S01]  /*4e20*/  @!PT LDS RZ, [RZ] ;  /* 0x00000000fffff984 */ /* 0x000fe20000000800 */
[----:B------:R-:W-:Y:S01]  /*4e30*/  @!PT LDS RZ, [RZ] ;  /* 0x00000000fffff984 */ /* 0x000fe20000000800 */
[----:B------:R-:W-:Y:S01]  /*4e40*/  @!PT LDS RZ, [RZ] ;  /* 0x00000000fffff984 */ /* 0x000fe20000000800 */
[----:B------:R2:W-:Y:S06]  /*4e50*/  MEMBAR.ALL.CTA ;  /* 0x0000000000007992 */ /* 0x0005ec0000008000 */
[----:B--2---:R-:W2:Y:S01]  /*4e60*/  FENCE.VIEW.ASYNC.S ;  /* 0x00000000000073c6 */ /* 0x004ea20000000000 */
[----:B------:R-:W1:Y:S08]  /*4e70*/  @!P1 LDC R12, c[0x0][0xb20] ;  /* 0x0002c800ff0c9b82 */ /* 0x000e700000000800 */
[----:B------:R-:W1:Y:S01]  /*4e80*/  @!P1 LDC R7, c[0x0][0xb0c] ;  /* 0x0002c300ff079b82 */ /* 0x000e620000000800 */
[----:B--2---:R2:W-:Y:S01]  /*4e90*/  SYNCS.ARRIVE.TRANS64.RED.A1T0 RZ, [R0+URZ], RZ ;  /* 0x000000ff00ff79a7 */ /* 0x0045e200081004ff */
[----:B---3--:R-:W-:Y:S04]  /*4ea0*/  LOP3.LUT P4, RZ, R18, 0x1, RZ, 0xc0, !PT ;  /* 0x0000000112ff7812 */ /* 0x008fe8000788c0ff */
[----:B------:R-:W-:Y:S09]  /*4eb0*/  P2R R101, PR, RZ, 0x10 ;  /* 0x00000010ff657803 */ /* 0x000ff20000000000 */
[----:B------:R-:W-:Y:S02]  /*4ec0*/  @P4 MOV R44, R16 ;  /* 0x00000010002c4202 */ /* 0x000fe40000000f00 */
[----:B------:R-:W-:Y:S01]  /*4ed0*/  @P4 LOP3.LUT R43, R17, 0xffff, RZ, 0xc0, !PT ;  /* 0x0000ffff112b4812 */ /* 0x000fe200078ec0ff */
[----:B--2-4-:R-:W-:Y:S06]  /*4ee0*/  @!P0 BRA `(.L_x_81) ;  /* 0x0000000000a48947 */ /* 0x014fec0003800000 */
[----:B------:R-:W-:Y:S01]  /*4ef0*/  IMAD.HI.U32 R0, R90, R39, RZ ;  /* 0x000000275a007227 */ /* 0x000fe200078e00ff */
[----:B------:R-:W-:Y:S02]  /*4f00*/  ISETP.NE.AND P0, PT, R38, 0x1, PT ;  /* 0x000000012600780c */ /* 0x000fe40003f05270 */
[----:B------:R-:W-:Y:S01]  /*4f10*/  ISETP.NE.AND P2, PT, R40, 0x1, PT ;  /* 0x000000012800780c */ /* 0x000fe20003f45270 */
[----:B------:R-:W-:Y:S01]  /*4f20*/  IMAD.HI.U32 R4, R91, R84, RZ ;  /* 0x000000545b047227 */ /* 0x000fe200078e00ff */
[----:B------:R-:W-:Y:S02]  /*4f30*/  SHF.R.U32.HI R0, RZ, R89, R0 ;  /* 0x00000059ff007219 */ /* 0x000fe40000011600 */
[----:B------:R-:W-:Y:S01]  /*4f40*/  ISETP.NE.AND P3, PT, R42, 0x1, PT ;  /* 0x000000012a00780c */ /* 0x000fe20003f65270 */
[----:B------:R-:W-:Y:S01]  /*4f50*/  IMAD.HI.U32 R6, R43, R39, RZ ;  /* 0x000000272b067227 */ /* 0x000fe200078e00ff */
[-C--:B------:R-:W-:Y:S02]  /*4f60*/  SHF.R.U32.HI R4, RZ, R85.reuse, R4 ;  /* 0x00000055ff047219 */ /* 0x080fe40000011604 */
[----:B------:R-:W-:Y:S01]  /*4f70*/  SEL R0, R90, R0, !P0 ;  /* 0x000000005a007207 */ /* 0x000fe20004000000 */
[----:B------:R-:W-:Y:S01]  /*4f80*/  IMAD.HI.U32 R5, R44, R84, RZ ;  /* 0x000000542c057227 */ /* 0x000fe200078e00ff */
[----:B------:R-:W-:Y:S03]  /*4f90*/  SEL R4, R91, R4, !P3 ;  /* 0x000000045b047207 */ /* 0x000fe60005800000 */
[-C--:B------:R-:W-:Y:S01]  /*4fa0*/  IMAD.HI.U32 R3, R0, R36.reuse, RZ ;  /* 0x0000002400037227 */ /* 0x080fe200078e00ff */
[----:B------:R-:W-:Y:S03]  /*4fb0*/  SHF.R.U32.HI R5, RZ, R85, R5 ;  /* 0x00000055ff057219 */ /* 0x000fe60000011605 */
[----:B------:R-:W-:Y:S01]  /*4fc0*/  IMAD.HI.U32 R2, R4, R36, RZ ;  /* 0x0000002404027227 */ /* 0x000fe200078e00ff */
[----:B------:R-:W-:Y:S02]  /*4fd0*/  @P2 SHF.R.U32.HI R0, RZ, R37, R3 ;  /* 0x00000025ff002219 */ /* 0x000fe40000011603 */
[----:B------:R-:W-:Y:S02]  /*4fe0*/  SHF.R.U32.HI R3, RZ, R89, R6 ;  /* 0x00000059ff037219 */ /* 0x000fe40000011606 */
[----:B------:R-:W-:Y:S01]  /*4ff0*/  @P2 SHF.R.U32.HI R4, RZ, R37, R2 ;  /* 0x00000025ff042219 */ /* 0x000fe20000011602 */
[----:B------:R-:W-:Y:S01]  /*5000*/  IMAD R0, R40, R0, RZ ;  /* 0x0000000028007224 */ /* 0x000fe200078e02ff */
[----:B------:R-:W-:Y:S02]  /*5010*/  SEL R3, R43, R3, !P0 ;  /* 0x000000032b037207 */ /* 0x000fe40004000000 */
[----:B------:R-:W-:Y:S01]  /*5020*/  SEL R2, R44, R5, !P3 ;  /* 0x000000052c027207 */ /* 0x000fe20005800000 */
[----:B------:R-:W-:Y:S01]  /*5030*/  IMAD R5, R40, R4, RZ ;  /* 0x0000000428057224 */ /* 0x000fe200078e02ff */
[C---:B------:R-:W-:Y:S01]  /*5040*/  ISETP.GE.AND P0, PT, R3.reuse, R0, PT ;  /* 0x000000000300720c */ /* 0x040fe20003f06270 */
[C---:B------:R-:W-:Y:S03]  /*5050*/  IMAD.HI.U32 R0, R3.reuse, R36, RZ ;  /* 0x0000002403007227 */ /* 0x040fe600078e00ff */
[C---:B------:R-:W-:Y:S02]  /*5060*/  ISETP.GE.OR P0, PT, R2.reuse, R5, P0 ;  /* 0x000000050200720c */ /* 0x040fe40000706670 */
[----:B------:R-:W-:Y:S04]  /*5070*/  SHF.R.U32.HI R0, RZ, R37, R0 ;  /* 0x00000025ff007219 */ /* 0x000fe80000011600 */
[C---:B------:R-:W-:Y:S05]  /*5080*/  SEL R6, R3.reuse, R0, !P2 ;  /* 0x0000000003067207 */ /* 0x040fea0005000000 */
        /* <DEDUP_REMOVED lines=14> */
[----:B------:R-:W-:Y:S07]  /*5170*/  IMAD R43, R3, R38, R43 ;  /* 0x00000026032b7224 */ /* 0x000fee00078e022b */
.L_x_81:
[----:B-1----:R-:W-:Y:S01]  /*5180*/  @!P1 ISETP.NE.AND P0, PT, R8, 0x1, PT ;  /* 0x000000010800980c */ /* 0x002fe20003f05270 */
[----:B------:R-:W-:Y:S01]  /*5190*/  @!P1 IMAD.HI.U32 R0, R44, R10, RZ ;  /* 0x0000000a2c009227 */ /* 0x000fe200078e00ff */
[----:B------:R-:W-:Y:S01]  /*51a0*/  @!P1 ISETP.NE.AND P2, PT, R7, 0x1, PT ;  /* 0x000000010700980c */ /* 0x000fe20003f45270 */
[----:B------:R-:W-:Y:S01]  /*51b0*/  ULOP3.LUT UP0, URZ, UR52, 0x1b0, URZ, 0xc0, !UPT ;  /* 0x000001b034ff7892 */ /* 0x000fe2000f80c0ff */
[----:B------:R-:W-:Y:S01]  /*51c0*/  R2UR UR42, R15 ;  /* 0x000000000f2a72ca */ /* 0x000fe200000e0000 */
[----:B------:R-:W-:Y:S01]  /*51d0*/  @!P1 IMAD.HI.U32 R2, R43, R9, RZ ;  /* 0x000000092b029227 */ /* 0x000fe200078e00ff */
[----:B------:R-:W-:Y:S02]  /*51e0*/  @!P1 SHF.R.U32.HI R0, RZ, R11, R0 ;  /* 0x0000000bff009219 */ /* 0x000fe40000011600 */
[----:B------:R-:W-:Y:S01]  /*51f0*/  R2UR UR41, R14 ;  /* 0x000000000e2972ca */ /* 0x000fe200000e0000 */
[----:B------:R-:W-:Y:S01]  /*5200*/  VIADD R103, R103, 0x1 ;  /* 0x0000000167677836 */ /* 0x000fe20000000000 */
[----:B------:R-:W-:Y:S02]  /*5210*/  @!P1 SHF.R.U32.HI R2, RZ, R12, R2 ;  /* 0x0000000cff029219 */ /* 0x000fe40000011602 */
[----:B------:R-:W-:Y:S02]  /*5220*/  @!P1 SEL R3, R44, R0, !P2 ;  /* 0x000000002c039207 */ /* 0x000fe40005000000 */
[----:B------:R-:W-:Y:S02]  /*5230*/  @!P1 SEL R2, R43, R2, !P0 ;  /* 0x000000022b029207 */ /* 0x000fe40004000000 */
[----:B------:R-:W-:Y:S01]  /*5240*/  @P4 SHF.R.U32.HI R95, RZ, 0x10, R17 ;  /* 0x00000010ff5f4819 */ /* 0x000fe20000011611 */
[----:B------:R-:W-:Y:S02]  /*5250*/  USHF.L.U32 UR42, UR42, 0x7, URZ ;  /* 0x000000072a2a7899 */ /* 0x000fe400080006ff */
[----:B------:R-:W-:Y:S02]  /*5260*/  @!P1 IMAD.IADD R0, R2, 0x1, -R3 ;  /* 0x0000000102009824 */ /* 0x000fe400078e0a03 */
[----:B------:R-:W-:Y:S01]  /*5270*/  @!P1 IMAD.IADD R2, R3, 0x1, -R2 ;  /* 0x0000000103029824 */ /* 0x000fe200078e0a02 */
[----:B------:R-:W-:Y:S01]  /*5280*/  USHF.L.U32 UR41, UR41, 0x6, URZ ;  /* 0x0000000629297899 */ /* 0x000fe200080006ff */
[----:B------:R-:W-:Y:S02]  /*5290*/  @!P1 IMAD R44, R0, R7, R44 ;  /* 0x00000007002c9224 */ /* 0x000fe400078e022c */
[----:B------:R-:W-:Y:S01]  /*52a0*/  @!P1 IMAD R43, R2, R8, R43 ;  /* 0x00000008022b9224 */ /* 0x000fe200078e022b */
[----:B------:R-:W-:Y:S08]  /*52b0*/  BRA.U !UP0, `(.L_x_82) ;  /* 0x00000001087c7547 */ /* 0x000ff0000b800000 */
[----:B------:R-:W1:Y:S01]  /*52c0*/  LDCU.64 UR8, c[0x4][0x80] ;  /* 0x01001000ff0877ac */ /* 0x000e620008000a00 */
[----:B------:R-:W-:Y:S01]  /*52d0*/  MOV R2, 0x0 ;  /* 0x0000000000027802 */ /* 0x000fe20000000f00 */
[----:B------:R-:W-:Y:S02]  /*52e0*/  HFMA2 R12, -RZ, RZ, 0, 5.9604644775390625e-08 ;  /* 0x00000001ff0c7431 */ /* 0x000fe400000001ff */
[----:B------:R-:W-:Y:S01]  /*52f0*/  IMAD.MOV.U32 R8, RZ, RZ, 0x70 ;  /* 0x00000070ff087424 */ /* 0x000fe200078e00ff */
[----:B------:R2:W3:Y:S01]  /*5300*/  LDC.64 R14, c[0x4][R2] ;  /* 0x01000000020e7b82 */ /* 0x0004e20000000a00 */
[----:B------:R-:W4:Y:S01]  /*5310*/  LDCU.64 UR6, c[0x4][0x88] ;  /* 0x01001100ff0677ac */ /* 0x000f220008000a00 */
[----:B------:R-:W-:Y:S01]  /*5320*/  IMAD.MOV.U32 R13, RZ, RZ, RZ ;  /* 0x000000ffff0d7224 */ /* 0x000fe200078e00ff */
[----:B------:R-:W2:Y:S01]  /*5330*/  LDCU.64 UR4, c[0x4][0x8] ;  /* 0x01000100ff0477ac */ /* 0x000ea20008000a00 */
[----:B-1----:R-:W-:Y:S01]  /*5340*/  MOV R5, UR9 ;  /* 0x0000000900057c02 */ /* 0x002fe20008000f00 */
[----:B------:R-:W-:Y:S01]  /*5350*/  IMAD.U32 R4, RZ, RZ, UR8 ;  /* 0x00000008ff047e24 */ /* 0x000fe2000f8e00ff */
[----:B----4-:R-:W-:Y:S01]  /*5360*/  MOV R7, UR7 ;  /* 0x0000000700077c02 */ /* 0x010fe20008000f00 */
[----:B------:R-:W-:Y:S01]  /*5370*/  IMAD.U32 R6, RZ, RZ, UR6 ;  /* 0x00000006ff067e24 */ /* 0x000fe2000f8e00ff */
[----:B--2---:R-:W-:Y:S01]  /*5380*/  MOV R11, UR5 ;  /* 0x00000005000b7c02 */ /* 0x004fe20008000f00 */
[----:B------:R-:W-:Y:S02]  /*5390*/  IMAD.U32 R10, RZ, RZ, UR4 ;  /* 0x00000004ff0a7e24 */ /* 0x000fe4000f8e00ff */
[----:B------:R-:W-:Y:S07]  /*53a0*/  LEPC R20, `(.L_x_83) ;  /* 0x000000001014794e */ /* 0x000fee0000000000 */
[----:B---3-5:R-:W-:Y:S05]  /*53b0*/  CALL.ABS.NOINC R14 ;  /* 0x000000000e007343 */ /* 0x028fea0003c00000 */
.L_x_83:
[----:B------:R-:W1:Y:S01]  /*53c0*/  LDCU.64 UR8, c[0x4][0x80] ;  /* 0x01001000ff0877ac */ /* 0x000e620008000a00 */
[----:B------:R-:W2:Y:S01]  /*53d0*/  LDC.64 R2, c[0x4][R2] ;  /* 0x0100000002027b82 */ /* 0x000ea20000000a00 */
[----:B------:R-:W-:Y:S02]  /*53e0*/  HFMA2 R12, -RZ, RZ, 0, 5.9604644775390625e-08 ;  /* 0x00000001ff0c7431 */ /* 0x000fe400000001ff */
[----:B------:R-:W-:Y:S02]  /*53f0*/  IMAD.MOV.U32 R8, RZ, RZ, 0x70 ;  /* 0x00000070ff087424 */ /* 0x000fe400078e00ff */
[----:B------:R-:W-:Y:S01]  /*5400*/  IMAD.MOV.U32 R13, RZ, RZ, RZ ;  /* 0x000000ffff0d7224 */ /* 0x000fe200078e00ff */
[----:B------:R-:W3:Y:S01]  /*5410*/  LDCU.64 UR6, c[0x4][0x88] ;  /* 0x01001100ff0677ac */ /* 0x000ee20008000a00 */
[----:B------:R-:W4:Y:S01]  /*5420*/  LDCU.64 UR4, c[0x4][0x8] ;  /* 0x01000100ff0477ac */ /* 0x000f220008000a00 */
[----:B-1----:R-:W-:Y:S02]  /*5430*/  MOV R4, UR8 ;  /* 0x0000000800047c02 */ /* 0x002fe40008000f00 */
[----:B------:R-:W-:Y:S02]  /*5440*/  MOV R5, UR9 ;  /* 0x0000000900057c02 */ /* 0x000fe40008000f00 */
[----:B---3--:R-:W-:Y:S01]  /*5450*/  MOV R7, UR7 ;  /* 0x0000000700077c02 */ /* 0x008fe20008000f00 */
[----:B------:R-:W-:Y:S01]  /*5460*/  IMAD.U32 R6, RZ, RZ, UR6 ;  /* 0x00000006ff067e24 */ /* 0x000fe2000f8e00ff */
[----:B----4-:R-:W-:Y:S01]  /*5470*/  MOV R11, UR5 ;  /* 0x00000005000b7c02 */ /* 0x010fe20008000f00 */
[----:B------:R-:W-:Y:S02]  /*5480*/  IMAD.U32 R10, RZ, RZ, UR4 ;  /* 0x00000004ff0a7e24 */ /* 0x000fe4000f8e00ff */
[----:B------:R-:W-:Y:S07]  /*5490*/  LEPC R20, `(.L_x_82) ;  /* 0x000000001014794e */ /* 0x000fee0000000000 */
[----:B--2---:R-:W-:Y:S05]  /*54a0*/  CALL.ABS.NOINC R2 ;  /* 0x0000000002007343 */ /* 0x004fea0003c00000 */
.L_x_82:
[----:B------:R-:W-:Y:S01]  /*54b0*/  ISETP.NE.U32.AND P4, PT, R82, RZ, PT ;  /* 0x000000ff5200720c */ /* 0x000fe20003f85070 */
[----:B------:R-:W-:Y:S01]  /*54c0*/  UISETP.NE.AND UP2, UPT, UR53, URZ, UPT ;  /* 0x000000ff3500728c */ /* 0x000fe2000bf45270 */
[----:B------:R-:W-:Y:S01]  /*54d0*/  ISETP.NE.U32.AND P2, PT, RZ, UR38, PT ;  /* 0x00000026ff007c0c */ /* 0x000fe2000bf45070 */
[----:B------:R-:W-:Y:S01]  /*54e0*/  UISETP.NE.U32.AND UP1, UPT, UR44, URZ, UPT ;  /* 0x000000ff2c00728c */ /* 0x000fe2000bf25070 */
[----:B------:R-:W-:Y:S01]  /*54f0*/  ISETP.NE.AND.EX P4, PT, R83, RZ, PT, P4 ;  /* 0x000000ff5300720c */ /* 0x000fe20003f85340 */
[----:B------:R-:W-:Y:S01]  /*5500*/  UPLOP3.LUT UP0, UPT, UPT, UPT, UPT, 0x40, 0x4 ;  /* 0x000000000004789c */ /* 0x000fe20003f0e870 */
[----:B------:R-:W-:Y:S01]  /*5510*/  ISETP.NE.AND.EX P2, PT, RZ, UR39, PT, P2 ;  /* 0x00000027ff007c0c */ /* 0x000fe2000bf45320 */
[----:B------:R-:W-:Y:S01]  /*5520*/  UISETP.NE.AND.EX UP1, UPT, UR45, URZ, UPT, UP1 ;  /* 0x000000ff2d00728c */ /* 0x000fe2000bf25310 */
[----:B------:R-:W-:Y:S04]  /*5530*/  PLOP3.LUT P1, PT, PT, PT, UP2, 0x80, 0x8 ;  /* 0x000000000008781c */ /* 0x000fe80003f2f028 */
[----:B------:R-:W-:Y:S06]  /*5540*/  @UP2 UPLOP3.LUT UP0, UPT, UPT, UPT, UP1, 0x80, 0x8 ;  /* 0x000000000008289c */ /* 0x000fec0003f0f010 */
[----:B------:R-:W-:Y:S01]  /*5550*/  PLOP3.LUT P0, PT, PT, PT, UP0, 0x80, 0x8 ;  /* 0x000000000008781c */ /* 0x000fe20003f0f008 */
[----:B------:R-:W-:Y:S01]  /*5560*/  @!UPT UIADD3 URZ, UPT, UPT, URZ, URZ, URZ ;  /* 0x000000fffffff290 */ /* 0x000fe2000fffe0ff */
[----:B------:R-:W-:Y:S11]  /*5570*/  BRA.U !UP1, `(.L_x_84) ;  /* 0x0000000109387547 */ /* 0x000ff6000b800000 */
[----:B------:R-:W-:Y:S01]  /*5580*/  UISETP.NE.U32.AND UP0, UPT, UR38, URZ, UPT ;  /* 0x000000ff2600728c */ /* 0x000fe2000bf05070 */
[----:B------:R-:W-:Y:S02]  /*5590*/  HFMA2 R0, -RZ, RZ, 0, 5.9604644775390625e-08 ;  /* 0x00000001ff007431 */ /* 0x000fe400000001ff */
[----:B------:R-:W-:Y:S01]  /*55a0*/  IMAD.MOV.U32 R88, RZ, RZ, 0x1 ;  /* 0x00000001ff587424 */ /* 0x000fe200078e00ff */
[----:B------:R-:W-:Y:S06]  /*55b0*/  UISETP.NE.AND.EX UP0, UPT, UR39, URZ, UPT, UP0 ;  /* 0x000000ff2700728c */ /* 0x000fec000bf05300 */
[----:B------:R-:W-:Y:S05]  /*55c0*/  PLOP3.LUT P3, PT, PT, PT, UP0, 0x80, 0x8 ;  /* 0x000000000008781c */ /* 0x000fea0003f6f008 */
[----:B------:R-:W1:Y:S01]  /*55d0*/  @UP0 LDCU.64 UR6, c[0x0][0x888] ;  /* 0x00011100ff0607ac */ /* 0x000e620008000a00 */
[----:B------:R-:W-:Y:S07]  /*55e0*/  @UP0 UIMAD UR4, UR36, UR44, URZ ;  /* 0x0000002c240402a4 */ /* 0x000fee000f8e02ff */
[----:B------:R-:W-:Y:S01]  /*55f0*/  @!P3 PRMT R88, R0, 0x7610, R88 ;  /* 0x000076100058b816 */ /* 0x000fe20000000058 */
[----:B-1----:R-:W-:Y:S03]  /*5600*/  @UP0 UIMAD.WIDE UR6, UR4, 0x4, UR6 ;  /* 0x00000004040608a5 */ /* 0x002fe6000f8e0206 */
[----:B------:R-:W1:Y:S03]  /*5610*/  @!UP0 LDCU UR4, c[0x0][0x880] ;  /* 0x00011000ff0487ac */ /* 0x000e660008000800 */
[----:B------:R-:W-:Y:S01]  /*5620*/  IMAD.U32 R2, RZ, RZ, UR6 ;  /* 0x00000006ff027e24 */ /* 0x000fe2000f8e00ff */
[----:B------:R-:W-:Y:S05]  /*5630*/  MOV R3, UR7 ;  /* 0x0000000700037c02 */ /* 0x000fea0008000f00 */
[----:B-----5:R2:W5:Y:S02]  /*5640*/  @P3 LDG.E R49, desc[UR46][R2.64] ;  /* 0x0000002e02313981 */ /* 0x020564000c1e1900 */
[----:B-12---:R-:W-:Y:S02]  /*5650*/  @!P3 IMAD.U32 R49, RZ, RZ, UR4 ;  /* 0x00000004ff31be24 */ /* 0x006fe4000f8e00ff */
.L_x_84:
[----:B------:R-:W-:Y:S05]  /*5660*/  @!P4 BRA `(.L_x_85) ;  /* 0x000000000020c947 */ /* 0x000fea0003800000 */
[----:B------:R-:W-:Y:S04]  /*5670*/  ISETP.NE.U32.AND P3, PT, R80, RZ, PT ;  /* 0x000000ff5000720c */ /* 0x000fe80003f65070 */
[----:B------:R-:W-:Y:S11]  /*5680*/  ISETP.NE.AND.EX P3, PT, R81, RZ, PT, P3 ;  /* 0x000000ff5100720c */ /* 0x000ff60003f65330 */
[----:B------:R-:W-:Y:S02]  /*5690*/  @!UPT UIADD3 URZ, UPT, UPT, URZ, URZ, URZ ;  /* 0x000000fffffff290 */ /* 0x000fe4000fffe0ff */
[----:B------:R-:W1:Y:S01]  /*56a0*/  @P3 LDC.64 R2, c[0x0][0x8a8] ;  /* 0x00022a00ff023b82 */ /* 0x000e620000000a00 */
[----:B------:R-:W-:Y:S04]  /*56b0*/  @P3 IMAD R0, R82, UR36, RZ ;  /* 0x0000002452003c24 */ /* 0x000fe8000f8e02ff */
[----:B-1----:R-:W-:Y:S05]  /*56c0*/  @P3 IMAD.WIDE R2, R0, 0x4, R2 ;  /* 0x0000000400023825 */ /* 0x002fea00078e0202 */
[----:B-----5:R1:W5:Y:S02]  /*56d0*/  @P3 LDG.E R47, desc[UR46][R2.64] ;  /* 0x0000002e022f3981 */ /* 0x020364000c1e1900 */
[----:B-1----:R-:W2:Y:S02]  /*56e0*/  @!P3 LDC R47, c[0x0][0x8a0] ;  /* 0x00022800ff2fbb82 */ /* 0x002ea40000000800 */
.L_x_85:
[----:B-----5:R-:W-:Y:S01]  /*56f0*/  FSETP.NEU.AND P3, PT, R49, RZ, PT ;  /* 0x000000ff3100720b */ /* 0x020fe20003f6d000 */
[----:B------:R-:W-:Y:S01]  /*5700*/  ULOP3.LUT UR4, UR51, 0x1, URZ, 0x3c, !UPT ;  /* 0x0000000133047892 */ /* 0x000fe2000f8e3cff */
[----:B------:R-:W-:Y:S01]  /*5710*/  SEL R4, RZ, 0xffffffff, P2 ;  /* 0xffffffffff047807 */ /* 0x000fe20001000000 */
[----:B------:R-:W-:Y:S01]  /*5720*/  IMAD.U32 R72, RZ, RZ, UR56 ;  /* 0x00000038ff487e24 */ /* 0x000fe2000f8e00ff */
[----:B------:R-:W-:Y:S01]  /*5730*/  @P1 LOP3.LUT P2, RZ, R88, 0xff, RZ, 0xc0, !PT ;  /* 0x000000ff58ff1812 */ /* 0x000fe2000784c0ff */
[----:B------:R-:W-:Y:S01]  /*5740*/  IMAD.SHL.U32 R106, R94, 0x10, RZ ;  /* 0x000000105e6a7824 */ /* 0x000fe200078e00ff */
[----:B------:R-:W-:Y:S01]  /*5750*/  @P1 SEL R0, RZ, 0xffffffff, P3 ;  /* 0xffffffffff001807 */ /* 0x000fe20001800000 */
[----:B------:R-:W-:Y:S01]  /*5760*/  IMAD.U32 R107, RZ, RZ, UR4 ;  /* 0x00000004ff6b7e24 */ /* 0x000fe2000f8e00ff */
[----:B------:R-:W-:Y:S01]  /*5770*/  LEA R73, R45, UR48, 0x3 ;  /* 0x000000302d497c11 */ /* 0x000fe2000f8e18ff */
[----:B------:R-:W-:Y:S01]  /*5780*/  IMAD.SHL.U32 R72, R72, 0x2000, RZ ;  /* 0x0000200048487824 */ /* 0x000fe200078e00ff */
[----:B------:R-:W-:Y:S01]  /*5790*/  @P0 SEL R0, R4, R0, !P2 ;  /* 0x0000000004000207 */ /* 0x000fe20005000000 */
[----:B------:R-:W-:Y:S01]  /*57a0*/  IMAD.SHL.U32 R105, R93, 0x10, RZ ;  /* 0x000000105d697824 */ /* 0x000fe200078e00ff */
[----:B------:R-:W-:Y:S01]  /*57b0*/  PLOP3.LUT P2, PT, PT, PT, UP1, 0x80, 0x8 ;  /* 0x000000000008781c */ /* 0x000fe20003f4f018 */
[----:B------:R-:W-:Y:S01]  /*57c0*/  IMAD.IADD R67, R99, 0x1, R72 ;  /* 0x0000000163437824 */ /* 0x000fe200078e0248 */
[----:B------:R-:W-:Y:S01]  /*57d0*/  @P1 LOP3.LUT R0, R0, 0x1, RZ, 0xc0, !PT ;  /* 0x0000000100001812 */ /* 0x000fe200078ec0ff */
[----:B------:R-:W-:Y:S01]  /*57e0*/  BSSY B1, `(.L_x_86) ;  /* 0x0000039000017945 */ /* 0x000fe20003800000 */
[----:B------:R-:W-:Y:S01]  /*57f0*/  LOP3.LUT P4, R102, R88, 0xff, RZ, 0xc0, !PT ;  /* 0x000000ff58667812 */ /* 0x000fe2000788c0ff */
[----:B------:R-:W-:Y:S01]  /*5800*/  IMAD.IADD R66, R67, 0x1, R106 ;  /* 0x0000000143427824 */ /* 0x000fe200078e026a */
[----:B------:R-:W-:Y:S01]  /*5810*/  ISETP.NE.U32.OR P5, PT, R0, 0x1, !P1 ;  /* 0x000000010000780c */ /* 0x000fe20004fa5470 */
[----:B------:R-:W-:Y:S01]  /*5820*/  IMAD.U32 R0, RZ, RZ, UR56 ;  /* 0x00000038ff007e24 */ /* 0x000fe2000f8e00ff */
[----:B------:R-:W-:Y:S01]  /*5830*/  SEL R3, RZ, 0xffffffff, P3 ;  /* 0xffffffffff037807 */ /* 0x000fe20001800000 */
[----:B------:R-:W-:Y:S01]  /*5840*/  IMAD.MOV.U32 R75, RZ, RZ, 0x1 ;  /* 0x00000001ff4b7424 */ /* 0x000fe200078e00ff */
[----:B------:R-:W-:Y:S01]  /*5850*/  P2R R104, PR, RZ, 0x20 ;  /* 0x00000020ff687803 */ /* 0x000fe20000000000 */
[----:B------:R-:W-:Y:S01]  /*5860*/  IMAD R48, R45, 0x40, R46 ;  /* 0x000000402d307824 */ /* 0x000fe200078e022e */
[----:B------:R-:W-:Y:S01]  /*5870*/  LEA R0, R0, UR48, 0x3 ;  /* 0x0000003000007c11 */ /* 0x000fe2000f8e18ff */
[----:B------:R-:W-:Y:S01]  /*5880*/  IMAD.U32 R74, RZ, RZ, UR56 ;  /* 0x00000038ff4a7e24 */ /* 0x000fe2000f8e00ff */
[----:B------:R-:W-:Y:S02]  /*5890*/  @P2 SEL R3, R4, R3, !P4 ;  /* 0x0000000304032207 */ /* 0x000fe40006000000 */
[----:B------:R-:W-:Y:S02]  /*58a0*/  CS2R R78, SRZ ;  /* 0x00000000004e7805 */ /* 0x000fe4000001ff00 */
[----:B------:R-:W-:Y:S02]  /*58b0*/  CS2R R76, SRZ ;  /* 0x00000000004c7805 */ /* 0x000fe4000001ff00 */
[----:B------:R-:W-:Y:S02]  /*58c0*/  CS2R R70, SRZ ;  /* 0x0000000000467805 */ /* 0x000fe4000001ff00 */
[----:B------:R-:W-:Y:S02]  /*58d0*/  LOP3.LUT R3, R3, 0x1, RZ, 0xc0, !PT ;  /* 0x0000000103037812 */ /* 0x000fe400078ec0ff */
[----:B------:R-:W-:Y:S02]  /*58e0*/  CS2R R68, SRZ ;  /* 0x0000000000447805 */ /* 0x000fe4000001ff00 */
[----:B------:R-:W-:Y:S02]  /*58f0*/  @P5 SHF.L.U32 R2, R107, 0x1f, RZ ;  /* 0x0000001f6b025819 */ /* 0x000fe400000006ff */
[----:B------:R-:W-:Y:S02]  /*5900*/  CS2R R62, SRZ ;  /* 0x00000000003e7805 */ /* 0x000fe4000001ff00 */
[----:B------:R-:W-:Y:S02]  /*5910*/  ISETP.NE.U32.AND P2, PT, R3, 0x1, PT ;  /* 0x000000010300780c */ /* 0x000fe40003f45070 */
[----:B------:R-:W-:Y:S01]  /*5920*/  CS2R R60, SRZ ;  /* 0x00000000003c7805 */ /* 0x000fe2000001ff00 */
[----:B------:R1:W3:Y:S01]  /*5930*/  @P5 SYNCS.PHASECHK.TRANS64.TRYWAIT P1, [R0+URZ+0x40], R2 ;  /* 0x00004002000055a7 */ /* 0x0002e200080211ff */
[----:B------:R-:W-:Y:S02]  /*5940*/  CS2R R58, SRZ ;  /* 0x00000000003a7805 */ /* 0x000fe4000001ff00 */
[----:B------:R-:W-:Y:S02]  /*5950*/  P2R R108, PR, RZ, 0x4 ;  /* 0x00000004ff6c7803 */ /* 0x000fe40000000000 */
[----:B------:R-:W-:Y:S01]  /*5960*/  CS2R R56, SRZ ;  /* 0x0000000000387805 */ /* 0x000fe2000001ff00 */
[----:B------:R-:W-:Y:S02]  /*5970*/  IMAD.IADD R65, R67, 0x1, R105 ;  /* 0x0000000143417824 */ /* 0x000fe400078e0269 */
[----:B------:R-:W-:Y:S01]  /*5980*/  IMAD.IADD R64, R98, 0x1, R66 ;  /* 0x0000000162407824 */ /* 0x000fe200078e0242 */
[----:B-1----:R-:W-:Y:S04]  /*5990*/  SHF.L.U32 R2, R97, 0x1f, RZ ;  /* 0x0000001f61027819 */ /* 0x002fe800000006ff */
[----:B------:R1:W4:Y:S01]  /*59a0*/  SYNCS.PHASECHK.TRANS64.TRYWAIT P0, [R73+URZ+0xa0], R2 ;  /* 0x0000a002490075a7 */ /* 0x00032200080011ff */
[----:B---3--:R-:W-:Y:S01]  /*59b0*/  @P5 SEL R75, RZ, 0x1, !P1 ;  /* 0x00000001ff4b5807 */ /* 0x008fe20004800000 */
[----:B-1----:R-:W-:Y:S06]  /*59c0*/  @!P5 BRA `(.L_x_87) ;  /* 0x000000000068d947 */ /* 0x002fec0003800000 */
[----:B------:R-:W-:Y:S01]  /*59d0*/  ISETP.NE.AND P1, PT, R75, RZ, PT ;  /* 0x000000ff4b00720c */ /* 0x000fe20003f25270 */
[----:B------:R-:W-:Y:S01]  /*59e0*/  BSSY B0, `(.L_x_88) ;  /* 0x000000d000007945 */ /* 0x000fe20003800000 */
[----:B------:R-:W-:Y:S02]  /*59f0*/  CS2R R58, SRZ ;  /* 0x00000000003a7805 */ /* 0x000fe4000001ff00 */
[----:B------:R-:W-:Y:S02]  /*5a00*/  CS2R R56, SRZ ;  /* 0x0000000000387805 */ /* 0x000fe4000001ff00 */
[----:B------:R-:W-:Y:S02]  /*5a10*/  CS2R R62, SRZ ;  /* 0x00000000003e7805 */ /* 0x000fe4000001ff00 */
[----:B------:R-:W-:Y:S02]  /*5a20*/  CS2R R60, SRZ ;  /* 0x00000000003c7805 */ /* 0x000fe4000001ff00 */
[----:B------:R-:W-:Y:S02]  /*5a30*/  CS2R R70, SRZ ;  /* 0x0000000000467805 */ /* 0x000fe4000001ff00 */
[----:B------:R-:W-:Y:S02]  /*5a40*/  CS2R R68, SRZ ;  /* 0x0000000000447805 */ /* 0x000fe4000001ff00 */
[----:B------:R-:W-:Y:S02]  /*5a50*/  CS2R R78, SRZ ;  /* 0x00000000004e7805 */ /* 0x000fe4000001ff00 */
[----:B------:R-:W-:Y:S01]  /*5a60*/  CS2R R76, SRZ ;  /* 0x00000000004c7805 */ /* 0x000fe2000001ff00 */
[----:B------:R-:W-:Y:S06]  /*5a70*/  @P1 BRA `(.L_x_89) ;  /* 0x00000000000c1947 */ /* 0x000fec0003800000 */
[----:B------:R-:W-:Y:S04]  /*5a80*/  SHF.L.U32 R3, R107, 0x1f, RZ ;  /* 0x0000001f6b037819 */ /* 0x000fe800000006ff */
[----:B------:R-:W1:Y:S02]  /*5a90*/  SYNCS.PHASECHK.TRANS64.TRYWAIT P1, [R0+URZ+0x40], R3 ;  /* 0x00004003000075a7 */ /* 0x000e6400080211ff */
[----:B-1----:R-:W-:Y:S05]  /*5aa0*/  @!P1 BRA `(.L_x_90) ;  /* 0x0000002400489947 */ /* 0x002fea0003800000 */
.L_x_89:
[----:B------:R-:W-:Y:S05]  /*5ab0*/  BSYNC B0 ;  /* 0x0000000000007941 */ /* 0x000fea0003800000 */
.L_x_88:
[----:B------:R-:W-:Y:S01]  /*5ac0*/  ISETP.NE.AND P1, PT, R108, RZ, PT ;  /* 0x000000ff6c00720c */ /* 0x000fe20003f25270 */
[----:B------:R-:W-:Y:S04]  /*5ad0*/  UIADD3 UR5, UPT, UPT, UR56, 0x1, URZ ;  /* 0x0000000138057890 */ /* 0x000fe8000fffe0ff */
[----:B------:R-:W-:Y:S04]  /*5ae0*/  UISETP.NE.AND UP0, UPT, UR5, 0x3, UPT ;  /* 0x000000030500788c */ /* 0x000fe8000bf05270 */
[----:B------:R-:W-:Y:S02]  /*5af0*/  USEL UR4, URZ, 0x1, UP0 ;  /* 0x00000001ff047887 */ /* 0x000fe40008000000 */
[----:B------:R-:W-:Y:S02]  /*5b00*/  USEL UR5, UR5, URZ, UP0 ;  /* 0x000000ff05057287 */ /* 0x000fe40008000000 */
[----:B------:R3:W1:Y:S02]  /*5b10*/  @P1 LDS.128 R56, [R67] ;  /* 0x0000000043381984 */ /* 0x0006640000000c00 */
[----:B------:R-:W-:Y:S02]  /*5b20*/  LOP3.LUT R107, R107, UR4, RZ, 0x3c, !PT ;  /* 0x000000046b6b7c12 */ /* 0x000fe4000f8e3cff */
[----:B------:R3:W1:Y:S01]  /*5b30*/  @P1 LDS.128 R60, [R66+0x10] ;  /* 0x00001000423c1984 */ /* 0x0006620000000c00 */
[----:B------:R-:W-:Y:S03]  /*5b40*/  IMAD.U32 R74, RZ, RZ, UR5 ;  /* 0x00000005ff4a7e24 */ /* 0x000fe6000f8e00ff */
[----:B------:R3:W1:Y:S04]  /*5b50*/  @P1 LDS.128 R68, [R65+0x20] ;  /* 0x0000200041441984 */ /* 0x0006680000000c00 */
[----:B------:R3:W1:Y:S02]  /*5b60*/  @P1 LDS.128 R76, [R64+0x10] ;  /* 0x00001000404c1984 */ /* 0x0006640000000c00 */
.L_x_87:
[----:B------:R-:W-:Y:S05]  /*5b70*/  BSYNC B1 ;  /* 0x0000000000017941 */ /* 0x000fea0003800000 */
.L_x_86:
[----:B-1----:R-:W-:Y:S04]  /*5b80*/  SHF.R.U32.HI R0, RZ, 0x15, R48 ;  /* 0x00000015ff007819 */ /* 0x002fe80000011630 */
[----:B------:R-:W-:Y:S01]  /*5b90*/  LOP3.LUT P1, RZ, R0, 0x3, R92, 0x48, !PT ;  /* 0x0000000300ff7812 */ /* 0x000fe2000782485c */
[----:B------:R-:W-:Y:S01]  /*5ba0*/  @!UPT UIADD3 URZ, UPT, UPT, URZ, URZ, URZ ;  /* 0x000000fffffff290 */ /* 0x000fe2000fffe0ff */
[----:B----4-:R-:W-:Y:S11]  /*5bb0*/  @P0 BRA `(.L_x_91) ;  /* 0x0000000000080947 */ /* 0x010ff60003800000 */
[----:B------:R-:W1:Y:S02]  /*5bc0*/  SYNCS.PHASECHK.TRANS64.TRYWAIT P0, [R73+URZ+0xa0], R2 ;  /* 0x0000a002490075a7 */ /* 0x000e6400080011ff */
[----:B-1----:R-:W-:Y:S05]  /*5bd0*/  @!P0 BRA `(.L_x_92) ;  /* 0x0000002400108947 */ /* 0x002fea0003800000 */
.L_x_91:
[----:B------:R-:W-:Y:S05]  /*5be0*/  @!P1 BRA `(.L_x_93) ;  /* 0x0000000000409947 */ /* 0x000fea0003800000 */
[----:B------:R-:W4:Y:S01]  /*5bf0*/  LDCU.64 UR8, c[0x4][0x70] ;  /* 0x01000e00ff0877ac */ /* 0x000f220008000a00 */
[----:B------:R-:W-:Y:S01]  /*5c00*/  MOV R3, 0x0 ;  /* 0x0000000000037802 */ /* 0x000fe20000000f00 */
[----:B------:R-:W-:Y:S02]  /*5c10*/  HFMA2 R12, -RZ, RZ, 0, 5.9604644775390625e-08 ;  /* 0x00000001ff0c7431 */ /* 0x000fe400000001ff */
[----:B------:R-:W-:Y:S02]  /*5c20*/  IMAD.MOV.U32 R8, RZ, RZ, 0x192 ;  /* 0x00000192ff087424 */ /* 0x000fe400078e00ff */
[----:B------:R-:W-:Y:S01]  /*5c30*/  IMAD.MOV.U32 R13, RZ, RZ, RZ ;  /* 0x000000ffff0d7224 */ /* 0x000fe200078e00ff */
[----:B------:R-:W5:Y:S01]  /*5c40*/  LDCU.64 UR6, c[0x4][0x78] ;  /* 0x01000f00ff0677ac */ /* 0x000f620008000a00 */
[----:B-1----:R-:W1:Y:S01]  /*5c50*/  LDC.64 R2, c[0x4][R3] ;  /* 0x0100000003027b82 */ /* 0x002e620000000a00 */
[----:B------:R-:W2:Y:S01]  /*5c60*/  LDCU.64 UR4, c[0x4][0x10] ;  /* 0x01000200ff0477ac */ /* 0x000ea20008000a00 */
[----:B----4-:R-:W-:Y:S01]  /*5c70*/  MOV R5, UR9 ;  /* 0x0000000900057c02 */ /* 0x010fe20008000f00 */
[----:B------:R-:W-:Y:S01]  /*5c80*/  IMAD.U32 R4, RZ, RZ, UR8 ;  /* 0x00000008ff047e24 */ /* 0x000fe2000f8e00ff */
[----:B-----5:R-:W-:Y:S01]  /*5c90*/  MOV R7, UR7 ;  /* 0x0000000700077c02 */ /* 0x020fe20008000f00 */
[----:B------:R-:W-:Y:S01]  /*5ca0*/  IMAD.U32 R6, RZ, RZ, UR6 ;  /* 0x00000006ff067e24 */ /* 0x000fe2000f8e00ff */
[----:B--2---:R-:W-:Y:S01]  /*5cb0*/  MOV R11, UR5 ;  /* 0x00000005000b7c02 */ /* 0x004fe20008000f00 */
[----:B------:R-:W-:Y:S02]  /*5cc0*/  IMAD.U32 R10, RZ, RZ, UR4 ;  /* 0x00000004ff0a7e24 */ /* 0x000fe4000f8e00ff */
[----:B------:R-:W-:Y:S07]  /*5cd0*/  LEPC R20, `(.L_x_93) ;  /* 0x000000001014794e */ /* 0x000fee0000000000 */
[----:B-1-3--:R-:W-:Y:S05]  /*5ce0*/  CALL.ABS.NOINC R2 ;  /* 0x0000000002007343 */ /* 0x00afea0003c00000 */
.L_x_93:
[----:B------:R-:W-:Y:S01]  /*5cf0*/  SHF.L.U32 R50, R56, 0x10, RZ ;  /* 0x0000001038327819 */ /* 0x000fe200000006ff */
[----:B------:R-:W-:Y:S05]  /*5d00*/  WARPSYNC.ALL ;  /* 0x0000000000007948 */ /* 0x000fea0003800000 */
[----:B------:R-:W-:Y:S01]  /*5d10*/  R2UR UR4, R48 ;  /* 0x00000000300472ca */ /* 0x000fe200000e0000 */
[----:B------:R-:W-:Y:S01]  /*5d20*/  BSSY.RECONVERGENT B0, `(.L_x_94) ;  /* 0x0000085000007945 */ /* 0x000fe20003800200 */
[----:B------:R-:W-:Y:S02]  /*5d30*/  LOP3.LUT R51, R56, 0xffff0000, RZ, 0xc0, !PT ;  /* 0xffff000038337812 */ /* 0x000fe400078ec0ff */
[----:B------:R-:W-:Y:S02]  /*5d40*/  SHF.L.U32 R52, R57, 0x10, RZ ;  /* 0x0000001039347819 */ /* 0x000fe400000006ff */
[----:B------:R-:W-:Y:S07]  /*5d50*/  ISETP.NE.AND P0, PT, R100, RZ, PT ;  /* 0x000000ff6400720c */ /* 0x000fee0003f05270 */
[----:B------:R-:W2:Y:S02]  /*5d60*/  LDTM.x32 R4, tmem[UR4] ;  /* 0x00000004000479ee */ /* 0x000ea400082c0000 */
[C---:B--2---:R-:W-:Y:S01]  /*5d70*/  FMUL R0, R47.reuse, R4 ;  /* 0x000000042f007220 */ /* 0x044fe20000400000 */
[C---:B-1----:R-:W-:Y:S01]  /*5d80*/  FMUL R2, R47.reuse, R5 ;  /* 0x000000052f027220 */ /* 0x042fe20000400000 */
[C---:B------:R-:W-:Y:S01]  /*5d90*/  FMUL R4, R47.reuse, R8 ;  /* 0x000000082f047220 */ /* 0x040fe20000400000 */
[C---:B------:R-:W-:Y:S01]  /*5da0*/  FMUL R3, R47.reuse, R6 ;  /* 0x000000062f037220 */ /* 0x040fe20000400000 */
[C---:B------:R-:W-:Y:S01]  /*5db0*/  FMUL R5, R47.reuse, R9 ;  /* 0x000000092f057220 */ /* 0x040fe20000400000 */
[C---:B------:R-:W-:Y:S01]  /*5dc0*/  FMUL R8, R47.reuse, R12 ;  /* 0x0000000c2f087220 */ /* 0x040fe20000400000 */
[C---:B------:R-:W-:Y:S01]  /*5dd0*/  FMUL R6, R47.reuse, R10 ;  /* 0x0000000a2f067220 */ /* 0x040fe20000400000 */
[C---:B------:R-:W-:Y:S01]  /*5de0*/  FMUL R9, R47.reuse, R13 ;  /* 0x0000000d2f097220 */ /* 0x040fe20000400000 */
[----:B------:R-:W-:Y:S01]  /*5df0*/  FMUL R12, R47, R16 ;  /* 0x000000102f0c7220 */ /* 0x000fe20000400000 */
[----:B------:R-:W-:Y:S01]  /*5e00*/  FFMA R0, R49, R50, R0 ;  /* 0x0000003231007223 */ /* 0x000fe20000000000 */
[C---:B------:R-:W-:Y:S01]  /*5e10*/  FMUL R10, R47.reuse, R14 ;  /* 0x0000000e2f0a7220 */ /* 0x040fe20000400000 */
[C---:B------:R-:W-:Y:S01]  /*5e20*/  FMUL R13, R47.reuse, R17 ;  /* 0x000000112f0d7220 */ /* 0x040fe20000400000 */
[----:B------:R-:W-:Y:S01]  /*5e30*/  FMUL R16, R47, R20 ;  /* 0x000000142f107220 */ /* 0x000fe20000400000 */
[----:B------:R-:W-:Y:S01]  /*5e40*/  FFMA R2, R49, R51, R2 ;  /* 0x0000003331027223 */ /* 0x000fe20000000002 */
[C---:B------:R-:W-:Y:S01]  /*5e50*/  FMUL R14, R47.reuse, R18 ;  /* 0x000000122f0e7220 */ /* 0x040fe20000400000 */
[C---:B------:R-:W-:Y:S01]  /*5e60*/  FMUL R17, R47.reuse, R21 ;  /* 0x000000152f117220 */ /* 0x040fe20000400000 */
[C---:B------:R-:W-:Y:S01]  /*5e70*/  FMUL R20, R47.reuse, R24 ;  /* 0x000000182f147220 */ /* 0x040fe20000400000 */
[C---:B------:R-:W-:Y:S01]  /*5e80*/  FMUL R18, R47.reuse, R22 ;  /* 0x000000162f127220 */ /* 0x040fe20000400000 */
[C---:B------:R-:W-:Y:S01]  /*5e90*/  FMUL R21, R47.reuse, R25 ;  /* 0x000000192f157220 */ /* 0x040fe20000400000 */
[C---:B------:R-:W-:Y:S01]  /*5ea0*/  FMUL R24, R47.reuse, R28 ;  /* 0x0000001c2f187220 */ /* 0x040fe20000400000 */
[C---:B------:R-:W-:Y:S01]  /*5eb0*/  FMUL R22, R47.reuse, R26 ;  /* 0x0000001a2f167220 */ /* 0x040fe20000400000 */
[C---:B------:R-:W-:Y:S01]  /*5ec0*/  FMUL R25, R47.reuse, R29 ;  /* 0x0000001d2f197220 */ /* 0x040fe20000400000 */
[----:B------:R-:W-:Y:S01]  /*5ed0*/  FMUL R28, R47, R32 ;  /* 0x000000202f1c7220 */ /* 0x000fe20000400000 */
[----:B------:R-:W-:Y:S01]  /*5ee0*/  LOP3.LUT R32, R57, 0xffff0000, RZ, 0xc0, !PT ;  /* 0xffff000039207812 */ /* 0x000fe200078ec0ff */
[C---:B------:R-:W-:Y:S01]  /*5ef0*/  FMUL R26, R47.reuse, R30 ;  /* 0x0000001e2f1a7220 */ /* 0x040fe20000400000 */
[----:B------:R-:W-:Y:S01]  /*5f00*/  FMUL R29, R47, R33 ;  /* 0x000000212f1d7220 */ /* 0x000fe20000400000 */
[----:B------:R-:W-:Y:S01]  /*5f10*/  SHF.L.U32 R33, R58, 0x10, RZ ;  /* 0x000000103a217819 */ /* 0x000fe200000006ff */
[----:B------:R-:W-:Y:S01]  /*5f20*/  FFMA R3, R49, R52, R3 ;  /* 0x0000003431037223 */ /* 0x000fe20000000003 */
[----:B------:R-:W-:Y:S01]  /*5f30*/  F2FP.BF16.F32.PACK_AB R52, R2, R0 ;  /* 0x000000000234723e */ /* 0x000fe200000010ff */
[----:B------:R-:W-:Y:S01]  /*5f40*/  FMUL R7, R47, R7 ;  /* 0x000000072f077220 */ /* 0x000fe20000400000 */
[----:B------:R-:W-:Y:S01]  /*5f50*/  SHF.L.U32 R0, R59, 0x10, RZ ;  /* 0x000000103b007819 */ /* 0x000fe200000006ff */
[----:B------:R-:W-:Y:S01]  /*5f60*/  FMUL R30, R47, R34 ;  /* 0x000000222f1e7220 */ /* 0x000fe20000400000 */
[----:B------:R-:W-:Y:S01]  /*5f70*/  LOP3.LUT R34, R58, 0xffff0000, RZ, 0xc0, !PT ;  /* 0xffff00003a227812 */ /* 0x000fe200078ec0ff */
[----:B------:R-:W-:Y:S01]  /*5f80*/  FFMA R7, R49, R32, R7 ;  /* 0x0000002031077223 */ /* 0x000fe20000000007 */
[----:B------:R-:W-:Y:S01]  /*5f90*/  LOP3.LUT R2, R59, 0xffff0000, RZ, 0xc0, !PT ;  /* 0xffff00003b027812 */ /* 0x000fe200078ec0ff */
[----:B------:R-:W-:Y:S01]  /*5fa0*/  FFMA R4, R49, R33, R4 ;  /* 0x0000002131047223 */ /* 0x000fe20000000004 */
[----:B------:R-:W-:Y:S01]  /*5fb0*/  FMUL R11, R47, R11 ;  /* 0x0000000b2f0b7220 */ /* 0x000fe20000400000 */
[----:B------:R-:W-:Y:S01]  /*5fc0*/  FFMA R5, R49, R34, R5 ;  /* 0x0000002231057223 */ /* 0x000fe20000000005 */
[----:B------:R-:W-:Y:S01]  /*5fd0*/  F2FP.BF16.F32.PACK_AB R53, R7, R3 ;  /* 0x000000030735723e */ /* 0x000fe200000010ff */
[C---:B------:R-:W-:Y:S01]  /*5fe0*/  FFMA R6, R49.reuse, R0, R6 ;  /* 0x0000000031067223 */ /* 0x040fe20000000006 */
[C---:B------:R-:W-:Y:S01]  /*5ff0*/  SHF.L.U32 R0, R60.reuse, 0x10, RZ ;  /* 0x000000103c007819 */ /* 0x040fe200000006ff */
[----:B------:R-:W-:Y:S01]  /*6000*/  FFMA R11, R49, R2, R11 ;  /* 0x00000002310b7223 */ /* 0x000fe2000000000b */
[----:B------:R-:W-:Y:S01]  /*6010*/  LOP3.LUT R2, R60, 0xffff0000, RZ, 0xc0, !PT ;  /* 0xffff00003c027812 */ /* 0x000fe200078ec0ff */
[----:B------:R-:W-:Y:S01]  /*6020*/  FMUL R15, R47, R15 ;  /* 0x0000000f2f0f7220 */ /* 0x000fe20000400000 */
[----:B------:R-:W-:Y:S01]  /*6030*/  SHF.L.U32 R3, R61, 0x10, RZ ;  /* 0x000000103d037819 */ /* 0x000fe200000006ff */
[----:B------:R-:W-:Y:S01]  /*6040*/  FFMA R8, R49, R0, R8 ;  /* 0x0000000031087223 */ /* 0x000fe20000000008 */
[----:B------:R-:W-:Y:S01]  /*6050*/  LOP3.LUT R0, R61, 0xffff0000, RZ, 0xc0, !PT ;  /* 0xffff00003d007812 */ /* 0x000fe200078ec0ff */
[C---:B------:R-:W-:Y:S01]  /*6060*/  FFMA R9, R49.reuse, R2, R9 ;  /* 0x0000000231097223 */ /* 0x040fe20000000009 */
[C---:B------:R-:W-:Y:S01]  /*6070*/  SHF.L.U32 R2, R62.reuse, 0x10, RZ ;  /* 0x000000103e027819 */ /* 0x040fe200000006ff */
[----:B------:R-:W-:Y:S01]  /*6080*/  FFMA R10, R49, R3, R10 ;  /* 0x00000003310a7223 */ /* 0x000fe2000000000a */
[----:B------:R-:W-:Y:S01]  /*6090*/  SHF.L.U32 R3, R63, 0x10, RZ ;  /* 0x000000103f037819 */ /* 0x000fe200000006ff */
[C---:B------:R-:W-:Y:S01]  /*60a0*/  FFMA R15, R49.reuse, R0, R15 ;  /* 0x00000000310f7223 */ /* 0x040fe2000000000f */
[----:B------:R-:W-:Y:S01]  /*60b0*/  LOP3.LUT R0, R62, 0xffff0000, RZ, 0xc0, !PT ;  /* 0xffff00003e007812 */ /* 0x000fe200078ec0ff */
[----:B------:R-:W-:Y:S01]  /*60c0*/  FFMA R12, R49, R2, R12 ;  /* 0x00000002310c7223 */ /* 0x000fe2000000000c */
[C---:B------:R-:W-:Y:S01]  /*60d0*/  SHF.L.U32 R2, R68.reuse, 0x10, RZ ;  /* 0x0000001044027819 */ /* 0x040fe200000006ff */
[----:B------:R-:W-:Y:S01]  /*60e0*/  FMUL R19, R47, R19 ;  /* 0x000000132f137220 */ /* 0x000fe20000400000 */
[----:B------:R-:W-:Y:S01]  /*60f0*/  F2FP.BF16.F32.PACK_AB R54, R5, R4 ;  /* 0x000000040536723e */ /* 0x000fe200000010ff */
[----:B------:R-:W-:Y:S01]  /*6100*/  FFMA R13, R49, R0, R13 ;  /* 0x00000000310d7223 */ /* 0x000fe2000000000d */
[----:B------:R-:W-:Y:S01]  /*6110*/  LOP3.LUT R0, R63, 0xffff0000, RZ, 0xc0, !PT ;  /* 0xffff00003f007812 */ /* 0x000fe200078ec0ff */
[----:B------:R-:W-:Y:S01]  /*6120*/  FFMA R14, R49, R3, R14 ;  /* 0x00000003310e7223 */ /* 0x000fe2000000000e */
[----:B------:R-:W-:Y:S01]  /*6130*/  LOP3.LUT R3, R68, 0xffff0000, RZ, 0xc0, !PT ;  /* 0xffff000044037812 */ /* 0x000fe200078ec0ff */
[----:B------:R-:W-:Y:S01]  /*6140*/  FMUL R23, R47, R23 ;  /* 0x000000172f177220 */ /* 0x000fe20000400000 */
[----:B------:R-:W-:Y:S01]  /*6150*/  F2FP.BF16.F32.PACK_AB R55, R11, R6 ;  /* 0x000000060b37723e */ /* 0x000fe200000010ff */
[----:B------:R-:W-:Y:S01]  /*6160*/  FFMA R19, R49, R0, R19 ;  /* 0x0000000031137223 */ /* 0x000fe20000000013 */
[----:B------:R-:W-:Y:S01]  /*6170*/  SHF.L.U32 R0, R69, 0x10, RZ ;  /* 0x0000001045007819 */ /* 0x000fe200000006ff */
[----:B------:R-:W-:Y:S01]  /*6180*/  FFMA R16, R49, R2, R16 ;  /* 0x0000000231107223 */ /* 0x000fe20000000010 */
[----:B------:R-:W-:Y:S01]  /*6190*/  LOP3.LUT R2, R69, 0xffff0000, RZ, 0xc0, !PT ;  /* 0xffff000045027812 */ /* 0x000fe200078ec0ff */
[----:B------:R-:W-:Y:S01]  /*61a0*/  FFMA R17, R49, R3, R17 ;  /* 0x0000000331117223 */ /* 0x000fe20000000011 */
[----:B------:R-:W-:Y:S01]  /*61b0*/  SHF.L.U32 R3, R71, 0x10, RZ ;  /* 0x0000001047037819 */ /* 0x000fe200000006ff */
[----:B------:R-:W-:Y:S01]  /*61c0*/  FFMA R18, R49, R0, R18 ;  /* 0x0000000031127223 */ /* 0x000fe20000000012 */
[C---:B------:R-:W-:Y:S01]  /*61d0*/  SHF.L.U32 R0, R70.reuse, 0x10, RZ ;  /* 0x0000001046007819 */ /* 0x040fe200000006ff */
[----:B------:R1:W-:Y:S01]  /*61e0*/  STS.128 [R67], R52 ;  /* 0x0000003443007388 */ /* 0x0003e20000000c00 */
[----:B------:R-:W-:Y:S01]  /*61f0*/  F2FP.BF16.F32.PACK_AB R8, R9, R8 ;  /* 0x000000080908723e */ /* 0x000fe200000010ff */
[C---:B------:R-:W-:Y:S01]  /*6200*/  FFMA R23, R49.reuse, R2, R23 ;  /* 0x0000000231177223 */ /* 0x040fe20000000017 */
[----:B------:R-:W-:Y:S01]  /*6210*/  LOP3.LUT R2, R70, 0xffff0000, RZ, 0xc0, !PT ;  /* 0xffff000046027812 */ /* 0x000fe200078ec0ff */
[----:B------:R-:W-:Y:S01]  /*6220*/  FFMA R20, R49, R0, R20 ;  /* 0x0000000031147223 */ /* 0x000fe20000000014 */
[----:B------:R-:W-:Y:S01]  /*6230*/  LOP3.LUT R0, R71, 0xffff0000, RZ, 0xc0, !PT ;  /* 0xffff000047007812 */ /* 0x000fe200078ec0ff */
[----:B------:R-:W-:Y:S01]  /*6240*/  FMUL R27, R47, R27 ;  /* 0x0000001b2f1b7220 */ /* 0x000fe20000400000 */
[----:B------:R-:W-:Y:S01]  /*6250*/  F2FP.BF16.F32.PACK_AB R9, R15, R10 ;  /* 0x0000000a0f09723e */ /* 0x000fe200000010ff */
[C---:B------:R-:W-:Y:S01]  /*6260*/  FFMA R21, R49.reuse, R2, R21 ;  /* 0x0000000231157223 */ /* 0x040fe20000000015 */
[C---:B------:R-:W-:Y:S01]  /*6270*/  FFMA R22, R49.reuse, R3, R22 ;  /* 0x0000000331167223 */ /* 0x040fe20000000016 */
[----:B------:R-:W-:Y:S01]  /*6280*/  FFMA R27, R49, R0, R27 ;  /* 0x00000000311b7223 */ /* 0x000fe2000000001b */
[C---:B------:R-:W-:Y:S01]  /*6290*/  SHF.L.U32 R2, R76.reuse, 0x10, RZ ;  /* 0x000000104c027819 */ /* 0x040fe200000006ff */
[C---:B------:R-:W-:Y:S01]  /*62a0*/  FMUL R31, R47.reuse, R31 ;  /* 0x0000001f2f1f7220 */ /* 0x040fe20000400000 */
[----:B------:R-:W-:Y:S01]  /*62b0*/  LOP3.LUT R0, R76, 0xffff0000, RZ, 0xc0, !PT ;  /* 0xffff00004c007812 */ /* 0x000fe200078ec0ff */
[----:B------:R-:W-:Y:S01]  /*62c0*/  FMUL R35, R47, R35 ;  /* 0x000000232f237220 */ /* 0x000fe20000400000 */
[----:B------:R-:W-:Y:S01]  /*62d0*/  SHF.L.U32 R3, R77, 0x10, RZ ;  /* 0x000000104d037819 */ /* 0x000fe200000006ff */
[----:B------:R-:W-:Y:S01]  /*62e0*/  FFMA R24, R49, R2, R24 ;  /* 0x0000000231187223 */ /* 0x000fe20000000018 */
[----:B------:R-:W-:Y:S01]  /*62f0*/  F2FP.BF16.F32.PACK_AB R10, R13, R12 ;  /* 0x0000000c0d0a723e */ /* 0x000fe200000010ff */
[----:B------:R-:W-:Y:S01]  /*6300*/  FFMA R25, R49, R0, R25 ;  /* 0x0000000031197223 */ /* 0x000fe20000000019 */
[----:B------:R-:W-:Y:S01]  /*6310*/  F2FP.BF16.F32.PACK_AB R11, R19, R14 ;  /* 0x0000000e130b723e */ /* 0x000fe200000010ff */
[----:B------:R-:W-:Y:S01]  /*6320*/  FFMA R26, R49, R3, R26 ;  /* 0x00000003311a7223 */ /* 0x000fe2000000001a */
[----:B------:R-:W-:Y:S02]  /*6330*/  LOP3.LUT R0, R77, 0xffff0000, RZ, 0xc0, !PT ;  /* 0xffff00004d007812 */ /* 0x000fe400078ec0ff */
[C---:B------:R-:W-:Y:S01]  /*6340*/  SHF.L.U32 R2, R78.reuse, 0x10, RZ ;  /* 0x000000104e027819 */ /* 0x040fe200000006ff */
[----:B------:R1:W-:Y:S01]  /*6350*/  STS.128 [R66+0x10], R8 ;  /* 0x0000100842007388 */ /* 0x0003e20000000c00 */
[----:B------:R-:W-:Y:S01]  /*6360*/  LOP3.LUT R3, R78, 0xffff0000, RZ, 0xc0, !PT ;  /* 0xffff00004e037812 */ /* 0x000fe200078ec0ff */
[----:B------:R-:W-:Y:S01]  /*6370*/  FFMA R31, R49, R0, R31 ;  /* 0x00000000311f7223 */ /* 0x000fe2000000001f */
[----:B------:R-:W-:Y:S01]  /*6380*/  SHF.L.U32 R4, R79, 0x10, RZ ;  /* 0x000000104f047819 */ /* 0x000fe200000006ff */
[----:B------:R-:W-:Y:S01]  /*6390*/  FFMA R28, R49, R2, R28 ;  /* 0x00000002311c7223 */ /* 0x000fe2000000001c */
[----:B------:R-:W-:Y:S01]  /*63a0*/  F2FP.BF16.F32.PACK_AB R16, R17, R16 ;  /* 0x000000101110723e */ /* 0x000fe200000010ff */
[----:B------:R-:W-:Y:S01]  /*63b0*/  FFMA R29, R49, R3, R29 ;  /* 0x00000003311d7223 */ /* 0x000fe2000000001d */
[----:B------:R-:W-:Y:S01]  /*63c0*/  LOP3.LUT R5, R79, 0xffff0000, RZ, 0xc0, !PT ;  /* 0xffff00004f057812 */ /* 0x000fe200078ec0ff */
[----:B------:R-:W-:Y:S01]  /*63d0*/  FFMA R30, R49, R4, R30 ;  /* 0x00000004311e7223 */ /* 0x000fe2000000001e */
[----:B------:R-:W-:Y:S02]  /*63e0*/  F2FP.BF16.F32.PACK_AB R17, R23, R18 ;  /* 0x000000121711723e */ /* 0x000fe400000010ff */
[----:B------:R-:W-:Y:S01]  /*63f0*/  F2FP.BF16.F32.PACK_AB R18, R21, R20 ;  /* 0x000000141512723e */ /* 0x000fe200000010ff */
[----:B------:R-:W-:Y:S01]  /*6400*/  FFMA R35, R49, R5, R35 ;  /* 0x0000000531237223 */ /* 0x000fe20000000023 */
[----:B------:R-:W-:Y:S02]  /*6410*/  F2FP.BF16.F32.PACK_AB R19, R27, R22 ;  /* 0x000000161b13723e */ /* 0x000fe400000010ff */
[----:B------:R-:W-:Y:S02]  /*6420*/  F2FP.BF16.F32.PACK_AB R24, R25, R24 ;  /* 0x000000181918723e */ /* 0x000fe400000010ff */
[----:B------:R-:W-:Y:S01]  /*6430*/  F2FP.BF16.F32.PACK_AB R25, R31, R26 ;  /* 0x0000001a1f19723e */ /* 0x000fe200000010ff */
[----:B------:R1:W-:Y:S01]  /*6440*/  STS.128 [R65+0x20], R16 ;  /* 0x0000201041007388 */ /* 0x0003e20000000c00 */
[----:B------:R-:W-:Y:S02]  /*6450*/  F2FP.BF16.F32.PACK_AB R26, R29, R28 ;  /* 0x0000001c1d1a723e */ /* 0x000fe400000010ff */
[----:B------:R-:W-:Y:S05]  /*6460*/  F2FP.BF16.F32.PACK_AB R27, R35, R30 ;  /* 0x0000001e231b723e */ /* 0x000fea00000010ff */
[----:B------:R1:W-:Y:S01]  /*6470*/  STS.128 [R64+0x10], R24 ;  /* 0x0000101840007388 */ /* 0x0003e20000000c00 */
[----:B------:R-:W-:Y:S01]  /*6480*/  @!PT LDS RZ, [RZ] ;  /* 0x00000000fffff984 */ /* 0x000fe20000000800 */
[----:B------:R-:W-:Y:S01]  /*6490*/  @!PT LDS RZ, [RZ] ;  /* 0x00000000fffff984 */ /* 0x000fe20000000800 */
[----:B------:R-:W-:Y:S01]  /*64a0*/  @!PT LDS RZ, [RZ] ;  /* 0x00000000fffff984 */ /* 0x000fe20000000800 */
[----:B------:R-:W-:Y:S01]  /*64b0*/  @!PT LDS RZ, [RZ] ;  /* 0x00000000fffff984 */ /* 0x000fe20000000800 */
[----:B------:R2:W-:Y:S07]  /*64c0*/  MEMBAR.ALL.CTA ;  /* 0x0000000000007992 */ /* 0x0005ee0000008000 */
[----:B--2---:R-:W2:Y:S02]  /*64d0*/  FENCE.VIEW.ASYNC.S ;  /* 0x00000000000073c6 */ /* 0x004ea40000000000 */
[----:B--2---:R-:W-:Y:S06]  /*64e0*/  BAR.SYNC.DEFER_BLOCKING 0x1, 0x80 ;  /* 0x0042000000007b1d */ /* 0x004fec0000010000 */
[----:B------:R-:W-:Y:S05]  /*64f0*/  @P0 BRA `(.L_x_95) ;  /* 0x00000000001c0947 */ /* 0x000fea0003800000 */
[----:B------:R-:W-:Y:S01]  /*6500*/  R2UR UR4, R72 ;  /* 0x00000000480472ca */ /* 0x000fe200000e0000 */
[----:B------:R-:W-:Y:S01]  /*6510*/  UIADD3 UR6, UP0, UPT, UR54, 0x680, URZ ;  /* 0x0000068036067890 */ /* 0x000fe2000ff1e0ff */
[----:B------:R-:W-:Y:S03]  /*6520*/  UMOV UR43, UR36 ;  /* 0x00000024002b7c82 */ /* 0x000fe60008000000 */
[----:B------:R-:W-:Y:S08]  /*6530*/  UIADD3.X UR7, UPT, UPT, URZ, UR55, URZ, UP0, !UPT ;  /* 0x00000037ff077290 */ /* 0x000ff000087fe4ff */
[----:B------:R-:W-:Y:S09]  /*6540*/  UIADD3 UR40, UPT, UPT, UR48, 0x200, UR4 ;  /* 0x0000020030287890 */ /* 0x000ff2000fffe004 */
[----:B------:R2:W-:Y:S02]  /*6550*/  UTMASTG.3D [UR40], [UR6] ;  /* 0x00000028060073b5 */ /* 0x0005e40008010000 */
[----:B--2---:R0:W-:Y:S02]  /*6560*/  UTMACMDFLUSH ;  /* 0x00000000000079b7 */ /* 0x0041e40000000000 */
.L_x_95:
[----:B------:R-:W-:Y:S05]  /*6570*/  BSYNC.RECONVERGENT B0 ;  /* 0x0000000000007941 */ /* 0x000fea0003800200 */
.L_x_94:
[----:B------:R-:W-:Y:S01]  /*6580*/  UIADD3 UR40, UPT, UPT, UR56, 0x1, URZ ;  /* 0x0000000138287890 */ /* 0x000fe2000fffe0ff */
[----:B------:R-:W-:Y:S03]  /*6590*/  BSSY.RECONVERGENT B0, `(.L_x_96) ;  /* 0x0000005000007945 */ /* 0x000fe60003800200 */
[----:B------:R-:W-:Y:S04]  /*65a0*/  UISETP.NE.AND UP0, UPT, UR40, 0x3, UPT ;  /* 0x000000032800788c */ /* 0x000fe8000bf05270 */
[----:B------:R-:W-:Y:S01]  /*65b0*/  USEL UR43, UR40, URZ, UP0 ;  /* 0x000000ff282b7287 */ /* 0x000fe20008000000 */
[----:B------:R-:W-:Y:S11]  /*65c0*/  @P0 BRA `(.L_x_97) ;  /* 0x0000000000040947 */ /* 0x000ff60003800000 */
[----:B------:R-:W-:Y:S04]  /*65d0*/  DEPBAR.LE SB0, 0x1 ;  /* 0x000080400000791a */ /* 0x000fe80000000000 */
.L_x_97:
[----:B------:R-:W-:Y:S05]  /*65e0*/  BSYNC.RECONVERGENT B0 ;  /* 0x0000000000007941 */ /* 0x000fea0003800200 */
.L_x_96:
[----:B------:R-:W-:Y:S01]  /*65f0*/  BAR.SYNC.DEFER_BLOCKING 0x1, 0x80 ;  /* 0x0042000000007b1d */ /* 0x000fe20000010000 */
[----:B------:R-:W-:Y:S01]  /*6600*/  ISETP.NE.AND P1, PT, R104, RZ, PT ;  /* 0x000000ff6800720c */ /* 0x000fe20003f25270 */
[----:B------:R-:W-:Y:S01]  /*6610*/  UISETP.NE.AND UP0, UPT, UR50, URZ, UPT ;  /* 0x000000ff3200728c */ /* 0x000fe2000bf05270 */
[----:B------:R-:W-:Y:S11]  /*6620*/  LEA R2, R74, UR48, 0x3 ;  /* 0x000000304a027c11 */ /* 0x000ff6000f8e18ff */
[----:B------:R-:W-:Y:S01]  /*6630*/  @P1 SHF.L.U32 R3, R107, 0x1f, RZ ;  /* 0x0000001f6b031819 */ /* 0x000fe200000006ff */
[----:B------:R-:W-:Y:S06]  /*6640*/  BRA.U !UP0, `(.L_x_98) ;  /* 0x0000000108247547 */ /* 0x000fec000b800000 */
[----:B------:R-:W-:Y:S01]  /*6650*/  IMAD.U32 R4, RZ, RZ, UR49 ;  /* 0x00000031ff047e24 */ /* 0x000fe2000f8e00ff */
[----:B------:R-:W-:Y:S01]  /*6660*/  MOV R0, UR37 ;  /* 0x0000002500007c02 */ /* 0x000fe20008000f00 */
[----:B------:R-:W-:Y:S03]  /*6670*/  UIADD3 UR49, UPT, UPT, UR49, 0x1, URZ ;  /* 0x0000000131317890 */ /* 0x000fe6000fffe0ff */
[----:B------:R-:W-:Y:S01]  /*6680*/  @P1 LEA R4, R4, UR48, 0x3 ;  /* 0x0000003004041c11 */ /* 0x000fe2000f8e18ff */
[----:B------:R-:W-:Y:S04]  /*6690*/  UISETP.NE.AND UP0, UPT, UR49, 0x3, UPT ;  /* 0x000000033100788c */ /* 0x000fe8000bf05270 */
[----:B------:R-:W-:Y:S01]  /*66a0*/  @P1 VIADD R4, R4, 0x58 ;  /* 0x0000005804041836 */ /* 0x000fe20000000000 */
[----:B------:R-:W-:Y:S04]  /*66b0*/  USEL UR49, UR49, URZ, UP0 ;  /* 0x000000ff31317287 */ /* 0x000fe80008000000 */
[----:B------:R-:W-:Y:S04]  /*66c0*/  @P1 PRMT R0, R0, 0x654, R4 ;  /* 0x0000065400001816 */ /* 0x000fe80000000004 */
[----:B------:R2:W-:Y:S04]  /*66d0*/  @P1 SYNCS.ARRIVE.TRANS64.RED.A1T0 RZ, [R0+URZ], RZ ;  /* 0x000000ff00ff19a7 */ /* 0x0005e800081004ff */
.L_x_98:
[----:B------:R-:W4:Y:S01]  /*66e0*/  @P1 SYNCS.PHASECHK.TRANS64.TRYWAIT P0, [R2+URZ+0x40], R3 ;  /* 0x00004003020015a7 */ /* 0x000f2200080011ff */
[----:B------:R-:W-:Y:S01]  /*66f0*/  BSSY B1, `(.L_x_99) ;  /* 0x0000015000017945 */ /* 0x000fe20003800000 */
[----:B----4-:R-:W-:Y:S03]  /*6700*/  @P1 SEL R75, RZ, 0x1, !P0 ;  /* 0x00000001ff4b1807 */ /* 0x010fe60004000000 */
[----:B------:R-:W-:Y:S05]  /*6710*/  @!P1 BRA `(.L_x_100) ;  /* 0x0000000000489947 */ /* 0x000fea0003800000 */
[----:B------:R-:W-:Y:S01]  /*6720*/  ISETP.NE.AND P1, PT, R108, RZ, PT ;  /* 0x000000ff6c00720c */ /* 0x000fe20003f25270 */
[----:B------:R-:W-:Y:S01]  /*6730*/  BSSY B0, `(.L_x_101) ;  /* 0x000000a000007945 */ /* 0x000fe20003800000 */
[----:B------:R-:W-:Y:S11]  /*6740*/  ISETP.NE.AND P0, PT, R75, RZ, PT ;  /* 0x000000ff4b00720c */ /* 0x000ff60003f05270 */
[----:B------:R-:W-:Y:S04]  /*6750*/  @P1 IMAD R74, R74, 0x2000, R99 ;  /* 0x000020004a4a1824 */ /* 0x000fe800078e0263 */
[----:B------:R-:W-:Y:S01]  /*6760*/  @P1 IMAD.IADD R4, R106, 0x1, R74 ;  /* 0x000000016a041824 */ /* 0x000fe200078e024a */
[----:B------:R-:W-:Y:S03]  /*6770*/  @P1 IADD3 R3, PT, PT, R105, R74, RZ ;  /* 0x0000004a69031210 */ /* 0x000fe60007ffe0ff */
[----:B--2---:R-:W-:Y:S01]  /*6780*/  @P1 IMAD.IADD R0, R98, 0x1, R4 ;  /* 0x0000000162001824 */ /* 0x004fe200078e0204 */
[----:B------:R-:W-:Y:S06]  /*6790*/  @P0 BRA `(.L_x_102) ;  /* 0x00000000000c0947 */ /* 0x000fec0003800000 */
[----:B------:R-:W-:Y:S04]  /*67a0*/  SHF.L.U32 R107, R107, 0x1f, RZ ;  /* 0x0000001f6b6b7819 */ /* 0x000fe800000006ff */
[----:B------:R-:W2:Y:S02]  /*67b0*/  SYNCS.PHASECHK.TRANS64.TRYWAIT P0, [R2+URZ+0x40], R107 ;  /* 0x0000406b020075a7 */ /* 0x000ea400080011ff */
[----:B--2---:R-:W-:Y:S05]  /*67c0*/  @!P0 BRA `(.L_x_103) ;  /* 0x0000001800288947 */ /* 0x004fea0003800000 */
.L_x_102:
[----:B------:R-:W-:Y:S05]  /*67d0*/  BSYNC B0 ;  /* 0x0000000000007941 */ /* 0x000fea0003800000 */
.L_x_101:
[----:B------:R-:W-:Y:S11]  /*67e0*/  ISETP.NE.AND P0, PT, R108, RZ, PT ;  /* 0x000000ff6c00720c */ /* 0x000ff60003f05270 */
[----:B------:R-:W-:Y:S02]  /*67f0*/  @!UPT UIADD3 URZ, UPT, UPT, URZ, URZ, URZ ;  /* 0x000000fffffff290 */ /* 0x000fe4000fffe0ff */
[----:B------:R4:W1:Y:S04]  /*6800*/  @P0 LDS.128 R56, [R74] ;  /* 0x000000004a380984 */ /* 0x0008680000000c00 */
[----:B------:R4:W1:Y:S04]  /*6810*/  @P0 LDS.128 R68, [R3+0x20] ;  /* 0x0000200003440984 */ /* 0x0008680000000c00 */
[----:B------:R4:W1:Y:S04]  /*6820*/  @P0 LDS.128 R60, [R4+0x10] ;  /* 0x00001000043c0984 */ /* 0x0008680000000c00 */
[----:B------:R4:W1:Y:S02]  /*6830*/  @P0 LDS.128 R76, [R0+0x10] ;  /* 0x00001000004c0984 */ /* 0x0008640000000c00 */
.L_x_100:
[----:B------:R-:W-:Y:S05]  /*6840*/  BSYNC B1 ;  /* 0x0000000000017941 */ /* 0x000fea0003800000 */
.L_x_99:
[----:B--2-4-:R-:W-:Y:S05]  /*6850*/  VIADD R0, R48, 0x20 ;  /* 0x0000002030007836 */ /* 0x014fea0000000000 */
[----:B------:R-:W-:Y:S04]  /*6860*/  SHF.R.U32.HI R0, RZ, 0x15, R0 ;  /* 0x00000015ff007819 */ /* 0x000fe80000011600 */
[----:B------:R-:W-:Y:S11]  /*6870*/  LOP3.LUT P0, RZ, R0, 0x3, R92, 0x48, !PT ;  /* 0x0000000300ff7812 */ /* 0x000ff6000780485c */
[----:B------:R-:W-:Y:S02]  /*6880*/  @!UPT UIADD3 URZ, UPT, UPT, URZ, URZ, URZ ;  /* 0x000000fffffff290 */ /* 0x000fe4000fffe0ff */
[----:B------:R-:W-:Y:S05]  /*6890*/  @!P0 BRA `(.L_x_104) ;  /* 0x0000000000408947 */ /* 0x000fea0003800000 */
[----:B------:R-:W2:Y:S01]  /*68a0*/  LDCU.64 UR8, c[0x4][0x70] ;  /* 0x01000e00ff0877ac */ /* 0x000ea20008000a00 */
[----:B------:R-:W-:Y:S01]  /*68b0*/  MOV R3, 0x0 ;  /* 0x0000000000037802 */ /* 0x000fe20000000f00 */
[----:B------:R-:W-:Y:S02]  /*68c0*/  HFMA2 R12, -RZ, RZ, 0, 5.9604644775390625e-08 ;  /* 0x00000001ff0c7431 */ /* 0x000fe400000001ff */
[----:B-1----:R-:W-:Y:S02]  /*68d0*/  IMAD.MOV.U32 R8, RZ, RZ, 0x192 ;  /* 0x00000192ff087424 */ /* 0x002fe400078e00ff */
[----:B------:R-:W-:Y:S01]  /*68e0*/  IMAD.MOV.U32 R13, RZ, RZ, RZ ;  /* 0x000000ffff0d7224 */ /* 0x000fe200078e00ff */
[----:B------:R-:W1:Y:S01]  /*68f0*/  LDCU.64 UR6, c[0x4][0x78] ;  /* 0x01000f00ff0677ac */ /* 0x000e620008000a00 */
[----:B------:R-:W4:Y:S01]  /*6900*/  LDC.64 R2, c[0x4][R3] ;  /* 0x0100000003027b82 */ /* 0x000f220000000a00 */
[----:B------:R-:W5:Y:S01]  /*6910*/  LDCU.64 UR4, c[0x4][0x10] ;  /* 0x01000200ff0477ac */ /* 0x000f620008000a00 */
[----:B--2---:R-:W-:Y:S01]  /*6920*/  MOV R5, UR9 ;  /* 0x0000000900057c02 */ /* 0x004fe20008000f00 */
[----:B------:R-:W-:Y:S01]  /*6930*/  IMAD.U32 R4, RZ, RZ, UR8 ;  /* 0x00000008ff047e24 */ /* 0x000fe2000f8e00ff */
[----:B-1----:R-:W-:Y:S01]  /*6940*/  MOV R7, UR7 ;  /* 0x0000000700077c02 */ /* 0x002fe20008000f00 */
[----:B------:R-:W-:Y:S01]  /*6950*/  IMAD.U32 R6, RZ, RZ, UR6 ;  /* 0x00000006ff067e24 */ /* 0x000fe2000f8e00ff */
[----:B-----5:R-:W-:Y:S01]  /*6960*/  MOV R11, UR5 ;  /* 0x00000005000b7c02 */ /* 0x020fe20008000f00 */
[----:B------:R-:W-:Y:S02]  /*6970*/  IMAD.U32 R10, RZ, RZ, UR4 ;  /* 0x00000004ff0a7e24 */ /* 0x000fe4000f8e00ff */
[----:B------:R-:W-:Y:S07]  /*6980*/  LEPC R20, `(.L_x_104) ;  /* 0x000000001014794e */ /* 0x000fee0000000000 */
[----:B---34-:R-:W-:Y:S05]  /*6990*/  CALL.ABS.NOINC R2 ;  /* 0x0000000002007343 */ /* 0x018fea0003c00000 */
.L_x_104:
[----:B------:R-:W-:Y:S01]  /*69a0*/  ISETP.NE.AND P0, PT, R100, RZ, PT ;  /* 0x000000ff6400720c */ /* 0x000fe20003f05270 */
[----:B------:R-:W-:Y:S05]  /*69b0*/  WARPSYNC.ALL ;  /* 0x0000000000007948 */ /* 0x000fea0003800000 */
[----:B------:R-:W-:Y:S01]  /*69c0*/  R2UR UR4, R48 ;  /* 0x00000000300472ca */ /* 0x000fe200000e0000 */
[----:B------:R-:W-:Y:S01]  /*69d0*/  USHF.L.U32 UR8, UR43, 0xd, URZ ;  /* 0x0000000d2b087899 */ /* 0x000fe200080006ff */
[----:B------:R-:W-:Y:S01]  /*69e0*/  R2UR UR5, R73 ;  /* 0x00000000490572ca */ /* 0x000fe200000e0000 */
[----:B------:R-:W-:Y:S01]  /*69f0*/  BSSY.RECONVERGENT B0, `(.L_x_105) ;  /* 0x000008e000007945 */ /* 0x000fe20003800200 */
[C---:B-1----:R-:W-:Y:S02]  /*6a00*/  SHF.L.U32 R0, R56.reuse, 0x10, RZ ;  /* 0x0000001038007819 */ /* 0x042fe400000006ff */
[----:B------:R-:W-:Y:S02]  /*6a10*/  LOP3.LUT R2, R56, 0xffff0000, RZ, 0xc0, !PT ;  /* 0xffff000038027812 */ /* 0x000fe400078ec0ff */
[C---:B------:R-:W-:Y:S02]  /*6a20*/  SHF.L.U32 R3, R57.reuse, 0x10, RZ ;  /* 0x0000001039037819 */ /* 0x040fe400000006ff */
[----:B------:R-:W-:Y:S02]  /*6a30*/  LOP3.LUT R48, R57, 0xffff0000, RZ, 0xc0, !PT ;  /* 0xffff000039307812 */ /* 0x000fe400078ec0ff */
[C---:B------:R-:W-:Y:S01]  /*6a40*/  SHF.L.U32 R50, R58.reuse, 0x10, RZ ;  /* 0x000000103a327819 */ /* 0x040fe200000006ff */
[----:B------:R-:W1:Y:S01]  /*6a50*/  LDTM.x32 R4, tmem[UR4+0x20] ;  /* 0x00002004000479ee */ /* 0x000e6200082c0000 */
[----:B------:R-:W-:Y:S01]  /*6a60*/  LOP3.LUT R51, R58, 0xffff0000, RZ, 0xc0, !PT ;  /* 0xffff00003a337812 */ /* 0x000fe200078ec0ff */
[----:B------:R-:W-:Y:S01]  /*6a70*/  NOP ;  /* 0x0000000000007918 */ /* 0x000fe20000000000 */
[C---:B------:R-:W-:Y:S01]  /*6a80*/  SHF.L.U32 R52, R59.reuse, 0x10, RZ ;  /* 0x000000103b347819 */ /* 0x040fe200000006ff */
[----:B------:R-:W-:Y:S01]  /*6a90*/  UIADD3 UR5, UPT, UPT, UR5, 0xc0, URZ ;  /* 0x000000c005057890 */ /* 0x000fe2000fffe0ff */
[----:B------:R-:W-:Y:S02]  /*6aa0*/  LOP3.LUT R53, R59, 0xffff0000, RZ, 0xc0, !PT ;  /* 0xffff00003b357812 */ /* 0x000fe400078ec0ff */
[C---:B------:R-:W-:Y:S01]  /*6ab0*/  SHF.L.U32 R54, R60.reuse, 0x10, RZ ;  /* 0x000000103c367819 */ /* 0x040fe200000006ff */
[----:B------:R-:W-:Y:S01]  /*6ac0*/  UPRMT UR5, UR37, 0x654, UR5 ;  /* 0x0000065425057896 */ /* 0x000fe20008000005 */
[----:B------:R-:W-:Y:S02]  /*6ad0*/  LOP3.LUT R55, R60, 0xffff0000, RZ, 0xc0, !PT ;  /* 0xffff00003c377812 */ /* 0x000fe400078ec0ff */
[C---:B------:R-:W-:Y:S02]  /*6ae0*/  SHF.L.U32 R56, R61.reuse, 0x10, RZ ;  /* 0x000000103d387819 */ /* 0x040fe400000006ff */
[----:B------:R-:W-:Y:S02]  /*6af0*/  LOP3.LUT R57, R61, 0xffff0000, RZ, 0xc0, !PT ;  /* 0xffff00003d397812 */ /* 0x000fe400078ec0ff */
[C---:B------:R-:W-:Y:S02]  /*6b00*/  SHF.L.U32 R58, R62.reuse, 0x10, RZ ;  /* 0x000000103e3a7819 */ /* 0x040fe400000006ff */
[----:B------:R-:W-:Y:S01]  /*6b10*/  LOP3.LUT R59, R62, 0xffff0000, RZ, 0xc0, !PT ;  /* 0xffff00003e3b7812 */ /* 0x000fe200078ec0ff */
[----:B-1----:R-:W-:Y:S01]  /*6b20*/  SYNCS.ARRIVE.TRANS64.RED.A1T0 RZ, [UR5], RZ ;  /* 0x000000ffffff79a7 */ /* 0x002fe20008100405 */
[C---:B------:R-:W-:Y:S02]  /*6b30*/  SHF.L.U32 R60, R63.reuse, 0x10, RZ ;  /* 0x000000103f3c7819 */ /* 0x040fe400000006ff */
[----:B------:R-:W-:Y:S02]  /*6b40*/  LOP3.LUT R61, R63, 0xffff0000, RZ, 0xc0, !PT ;  /* 0xffff00003f3d7812 */ /* 0x000fe400078ec0ff */
[C---:B------:R-:W-:Y:S01]  /*6b50*/  SHF.L.U32 R62, R68.reuse, 0x10, RZ ;  /* 0x00000010443e7819 */ /* 0x040fe200000006ff */
[C---:B------:R-:W-:Y:S01]  /*6b60*/  FMUL R4, R47.reuse, R4 ;  /* 0x000000042f047220 */ /* 0x040fe20000400000 */
[----:B------:R-:W-:Y:S01]  /*6b70*/  LOP3.LUT R63, R68, 0xffff0000, RZ, 0xc0, !PT ;  /* 0xffff0000443f7812 */ /* 0x000fe200078ec0ff */
[----:B------:R-:W-:Y:S01]  /*6b80*/  FMUL R5, R47, R5 ;  /* 0x000000052f057220 */ /* 0x000fe20000400000 */
[----:B---3--:R-:W-:Y:S01]  /*6b90*/  SHF.L.U32 R64, R69, 0x10, RZ ;  /* 0x0000001045407819 */ /* 0x008fe200000006ff */
[----:B------:R-:W-:Y:S01]  /*6ba0*/  FMUL R6, R47, R6 ;  /* 0x000000062f067220 */ /* 0x000fe20000400000 */
[----:B------:R-:W-:Y:S01]  /*6bb0*/  LOP3.LUT R65, R69, 0xffff0000, RZ, 0xc0, !PT ;  /* 0xffff000045417812 */ /* 0x000fe200078ec0ff */
[----:B------:R-:W-:Y:S01]  /*6bc0*/  FMUL R7, R47, R7 ;  /* 0x000000072f077220 */ /* 0x000fe20000400000 */
[----:B------:R-:W-:Y:S01]  /*6bd0*/  SHF.L.U32 R66, R70, 0x10, RZ ;  /* 0x0000001046427819 */ /* 0x000fe200000006ff */
[----:B------:R-:W-:Y:S01]  /*6be0*/  FFMA R4, R49, R0, R4 ;  /* 0x0000000031047223 */ /* 0x000fe20000000004 */
[C---:B------:R-:W-:Y:S01]  /*6bf0*/  SHF.L.U32 R74, R78.reuse, 0x10, RZ ;  /* 0x000000104e4a7819 */ /* 0x040fe200000006ff */
[----:B------:R-:W-:Y:S01]  /*6c00*/  FMUL R8, R47, R8 ;  /* 0x000000082f087220 */ /* 0x000fe20000400000 */
[----:B------:R-:W-:Y:S01]  /*6c10*/  LOP3.LUT R75, R78, 0xffff0000, RZ, 0xc0, !PT ;  /* 0xffff00004e4b7812 */ /* 0x000fe200078ec0ff */
[C---:B------:R-:W-:Y:S01]  /*6c20*/  FFMA R5, R49.reuse, R2, R5 ;  /* 0x0000000231057223 */ /* 0x040fe20000000005 */
[----:B------:R-:W-:Y:S01]  /*6c30*/  LOP3.LUT R67, R70, 0xffff0000, RZ, 0xc0, !PT ;  /* 0xffff000046437812 */ /* 0x000fe200078ec0ff */
[C---:B------:R-:W-:Y:S01]  /*6c40*/  FFMA R6, R49.reuse, R3, R6 ;  /* 0x0000000331067223 */ /* 0x040fe20000000006 */
[----:B------:R-:W-:Y:S01]  /*6c50*/  FFMA R7, R49, R48, R7 ;  /* 0x0000003031077223 */ /* 0x000fe20000000007 */
[----:B------:R-:W-:Y:S01]  /*6c60*/  IADD3 R78, PT, PT, R99, UR8, RZ ;  /* 0x00000008634e7c10 */ /* 0x000fe2000fffe0ff */
[----:B------:R-:W-:Y:S01]  /*6c70*/  FFMA R8, R49, R50, R8 ;  /* 0x0000003231087223 */ /* 0x000fe20000000008 */
[----:B------:R-:W-:Y:S01]  /*6c80*/  F2FP.BF16.F32.PACK_AB R4, R5, R4 ;  /* 0x000000040504723e */ /* 0x000fe200000010ff */
[----:B------:R-:W-:Y:S01]  /*6c90*/  FMUL R9, R47, R9 ;  /* 0x000000092f097220 */ /* 0x000fe20000400000 */
[----:B------:R-:W-:Y:S01]  /*6ca0*/  F2FP.BF16.F32.PACK_AB R5, R7, R6 ;  /* 0x000000060705723e */ /* 0x000fe200000010ff */
[----:B------:R-:W-:Y:S01]  /*6cb0*/  FMUL R0, R47, R10 ;  /* 0x0000000a2f007220 */ /* 0x000fe20000400000 */
[-C--:B------:R-:W-:Y:S01]  /*6cc0*/  IADD3 R106, PT, PT, R106, R78.reuse, RZ ;  /* 0x0000004e6a6a7210 */ /* 0x080fe20007ffe0ff */
[----:B------:R-:W-:Y:S01]  /*6cd0*/  FFMA R9, R49, R51, R9 ;  /* 0x0000003331097223 */ /* 0x000fe20000000009 */
[----:B------:R-:W-:Y:S01]  /*6ce0*/  IADD3 R105, PT, PT, R105, R78, RZ ;  /* 0x0000004e69697210 */ /* 0x000fe20007ffe0ff */
[----:B------:R-:W-:Y:S01]  /*6cf0*/  FFMA R0, R49, R52, R0 ;  /* 0x0000003431007223 */ /* 0x000fe20000000000 */
[C---:B------:R-:W-:Y:S01]  /*6d00*/  FMUL R2, R47.reuse, R11 ;  /* 0x0000000b2f027220 */ /* 0x040fe20000400000 */
[----:B------:R-:W-:Y:S01]  /*6d10*/  FMUL R3, R47, R12 ;  /* 0x0000000c2f037220 */ /* 0x000fe20000400000 */
[----:B------:R-:W-:Y:S01]  /*6d20*/  F2FP.BF16.F32.PACK_AB R6, R9, R8 ;  /* 0x000000080906723e */ /* 0x000fe200000010ff */
[----:B------:R-:W-:Y:S01]  /*6d30*/  FMUL R10, R47, R13 ;  /* 0x0000000d2f0a7220 */ /* 0x000fe20000400000 */
[C---:B------:R-:W-:Y:S01]  /*6d40*/  FFMA R2, R49.reuse, R53, R2 ;  /* 0x0000003531027223 */ /* 0x040fe20000000002 */
[----:B------:R-:W-:Y:S01]  /*6d50*/  FFMA R3, R49, R54, R3 ;  /* 0x0000003631037223 */ /* 0x000fe20000000003 */
[----:B------:R-:W-:Y:S01]  /*6d60*/  FMUL R11, R47, R14 ;  /* 0x0000000e2f0b7220 */ /* 0x000fe20000400000 */
[----:B------:R-:W-:Y:S01]  /*6d70*/  FFMA R10, R49, R55, R10 ;  /* 0x00000037310a7223 */ /* 0x000fe2000000000a */
[C---:B------:R-:W-:Y:S01]  /*6d80*/  FMUL R15, R47.reuse, R15 ;  /* 0x0000000f2f0f7220 */ /* 0x040fe20000400000 */
[C---:B------:R-:W-:Y:S01]  /*6d90*/  FMUL R12, R47.reuse, R16 ;  /* 0x000000102f0c7220 */ /* 0x040fe20000400000 */
[----:B------:R-:W-:Y:S01]  /*6da0*/  FMUL R13, R47, R17 ;  /* 0x000000112f0d7220 */ /* 0x000fe20000400000 */
[----:B------:R-:W-:Y:S01]  /*6db0*/  FFMA R11, R49, R56, R11 ;  /* 0x00000038310b7223 */ /* 0x000fe2000000000b */
[----:B------:R-:W-:Y:S01]  /*6dc0*/  FMUL R14, R47, R18 ;  /* 0x000000122f0e7220 */ /* 0x000fe20000400000 */
[----:B------:R-:W-:Y:S01]  /*6dd0*/  FFMA R15, R49, R57, R15 ;  /* 0x00000039310f7223 */ /* 0x000fe2000000000f */
[----:B------:R-:W-:Y:S01]  /*6de0*/  FMUL R19, R47, R19 ;  /* 0x000000132f137220 */ /* 0x000fe20000400000 */
[----:B------:R-:W-:Y:S01]  /*6df0*/  F2FP.BF16.F32.PACK_AB R7, R2, R0 ;  /* 0x000000000207723e */ /* 0x000fe200000010ff */
[----:B------:R-:W-:Y:S01]  /*6e00*/  FFMA R12, R49, R58, R12 ;  /* 0x0000003a310c7223 */ /* 0x000fe2000000000c */
[----:B------:R-:W-:Y:S01]  /*6e10*/  FMUL R16, R47, R20 ;  /* 0x000000142f107220 */ /* 0x000fe20000400000 */
[----:B------:R-:W-:Y:S01]  /*6e20*/  FFMA R13, R49, R59, R13 ;  /* 0x0000003b310d7223 */ /* 0x000fe2000000000d */
[----:B------:R-:W-:Y:S01]  /*6e30*/  FMUL R17, R47, R21 ;  /* 0x000000152f117220 */ /* 0x000fe20000400000 */
[----:B------:R1:W-:Y:S01]  /*6e40*/  STS.128 [R99+UR8], R4 ;  /* 0x0000000463007988 */ /* 0x0003e20008000c08 */
[----:B------:R-:W-:Y:S01]  /*6e50*/  SHF.L.U32 R68, R71, 0x10, RZ ;  /* 0x0000001047447819 */ /* 0x000fe200000006ff */
[----:B------:R-:W-:Y:S01]  /*6e60*/  FFMA R14, R49, R60, R14 ;  /* 0x0000003c310e7223 */ /* 0x000fe2000000000e */
[----:B------:R-:W-:Y:S01]  /*6e70*/  LOP3.LUT R69, R71, 0xffff0000, RZ, 0xc0, !PT ;  /* 0xffff000047457812 */ /* 0x000fe200078ec0ff */
[----:B------:R-:W-:Y:S01]  /*6e80*/  FMUL R18, R47, R22 ;  /* 0x000000162f127220 */ /* 0x000fe20000400000 */
[----:B------:R-:W-:Y:S01]  /*6e90*/  SHF.L.U32 R70, R76, 0x10, RZ ;  /* 0x000000104c467819 */ /* 0x000fe200000006ff */
[----:B------:R-:W-:Y:S01]  /*6ea0*/  FFMA R19, R49, R61, R19 ;  /* 0x0000003d31137223 */ /* 0x000fe20000000013 */
[----:B------:R-:W-:Y:S01]  /*6eb0*/  FMUL R23, R47, R23 ;  /* 0x000000172f177220 */ /* 0x000fe20000400000 */
[----:B------:R-:W-:Y:S01]  /*6ec0*/  FFMA R16, R49, R62, R16 ;  /* 0x0000003e31107223 */ /* 0x000fe20000000010 */
[----:B------:R-:W-:Y:S01]  /*6ed0*/  FMUL R20, R47, R24 ;  /* 0x000000182f147220 */ /* 0x000fe20000400000 */
[----:B------:R-:W-:Y:S01]  /*6ee0*/  FFMA R17, R49, R63, R17 ;  /* 0x0000003f31117223 */ /* 0x000fe20000000011 */
[----:B------:R-:W-:Y:S01]  /*6ef0*/  FMUL R21, R47, R25 ;  /* 0x000000192f157220 */ /* 0x000fe20000400000 */
[----:B------:R-:W-:Y:S01]  /*6f00*/  FFMA R18, R49, R64, R18 ;  /* 0x0000004031127223 */ /* 0x000fe20000000012 */
[----:B------:R-:W-:Y:S01]  /*6f10*/  FMUL R22, R47, R26 ;  /* 0x0000001a2f167220 */ /* 0x000fe20000400000 */
[----:B------:R-:W-:Y:S01]  /*6f20*/  F2FP.BF16.F32.PACK_AB R8, R10, R3 ;  /* 0x000000030a08723e */ /* 0x000fe200000010ff */
[----:B------:R-:W-:Y:S01]  /*6f30*/  FFMA R23, R49, R65, R23 ;  /* 0x0000004131177223 */ /* 0x000fe20000000017 */
[----:B------:R-:W-:Y:S01]  /*6f40*/  F2FP.BF16.F32.PACK_AB R9, R15, R11 ;  /* 0x0000000b0f09723e */ /* 0x000fe200000010ff */
[----:B------:R-:W-:Y:S01]  /*6f50*/  FMUL R27, R47, R27 ;  /* 0x0000001b2f1b7220 */ /* 0x000fe20000400000 */
[----:B------:R-:W-:Y:S01]  /*6f60*/  F2FP.BF16.F32.PACK_AB R10, R13, R12 ;  /* 0x0000000c0d0a723e */ /* 0x000fe200000010ff */
[----:B------:R-:W-:Y:S01]  /*6f70*/  FFMA R20, R49, R66, R20 ;  /* 0x0000004231147223 */ /* 0x000fe20000000014 */
[----:B------:R-:W-:Y:S01]  /*6f80*/  F2FP.BF16.F32.PACK_AB R11, R19, R14 ;  /* 0x0000000e130b723e */ /* 0x000fe200000010ff */
[----:B------:R-:W-:Y:S01]  /*6f90*/  FMUL R24, R47, R28 ;  /* 0x0000001c2f187220 */ /* 0x000fe20000400000 */
[----:B------:R-:W-:Y:S01]  /*6fa0*/  LOP3.LUT R71, R76, 0xffff0000, RZ, 0xc0, !PT ;  /* 0xffff00004c477812 */ /* 0x000fe200078ec0ff */
[----:B------:R-:W-:Y:S01]  /*6fb0*/  FFMA R21, R49, R67, R21 ;  /* 0x0000004331157223 */ /* 0x000fe20000000015 */
[----:B------:R-:W-:Y:S01]  /*6fc0*/  SHF.L.U32 R72, R77, 0x10, RZ ;  /* 0x000000104d487819 */ /* 0x000fe200000006ff */
[----:B------:R1:W-:Y:S01]  /*6fd0*/  STS.128 [R106+0x10], R8 ;  /* 0x000010086a007388 */ /* 0x0003e20000000c00 */
[----:B------:R-:W-:Y:S01]  /*6fe0*/  FMUL R25, R47, R29 ;  /* 0x0000001d2f197220 */ /* 0x000fe20000400000 */
[----:B------:R-:W-:Y:S01]  /*6ff0*/  FFMA R22, R49, R68, R22 ;  /* 0x0000004431167223 */ /* 0x000fe20000000016 */
[----:B------:R-:W-:Y:S01]  /*7000*/  LOP3.LUT R73, R77, 0xffff0000, RZ, 0xc0, !PT ;  /* 0xffff00004d497812 */ /* 0x000fe200078ec0ff */
[----:B------:R-:W-:Y:S01]  /*7010*/  FMUL R26, R47, R30 ;  /* 0x0000001e2f1a7220 */ /* 0x000fe20000400000 */
[----:B------:R-:W-:Y:S01]  /*7020*/  FFMA R27, R49, R69, R27 ;  /* 0x00000045311b7223 */ /* 0x000fe2000000001b */
[----:B------:R-:W-:Y:S01]  /*7030*/  FMUL R31, R47, R31 ;  /* 0x0000001f2f1f7220 */ /* 0x000fe20000400000 */
[----:B------:R-:W-:Y:S01]  /*7040*/  FFMA R24, R49, R70, R24 ;  /* 0x0000004631187223 */ /* 0x000fe20000000018 */
[----:B------:R-:W-:Y:S01]  /*7050*/  FMUL R28, R47, R32 ;  /* 0x000000202f1c7220 */ /* 0x000fe20000400000 */
[----:B------:R-:W-:Y:S01]  /*7060*/  FFMA R25, R49, R71, R25 ;  /* 0x0000004731197223 */ /* 0x000fe20000000019 */
[----:B------:R-:W-:Y:S01]  /*7070*/  SHF.L.U32 R76, R79, 0x10, RZ ;  /* 0x000000104f4c7819 */ /* 0x000fe200000006ff */
[----:B------:R-:W-:Y:S01]  /*7080*/  FMUL R29, R47, R33 ;  /* 0x000000212f1d7220 */ /* 0x000fe20000400000 */
[----:B------:R-:W-:Y:S01]  /*7090*/  F2FP.BF16.F32.PACK_AB R16, R17, R16 ;  /* 0x000000101110723e */ /* 0x000fe200000010ff */
[----:B------:R-:W-:Y:S01]  /*70a0*/  FFMA R26, R49, R72, R26 ;  /* 0x00000048311a7223 */ /* 0x000fe2000000001a */
[----:B------:R-:W-:Y:S01]  /*70b0*/  LOP3.LUT R77, R79, 0xffff0000, RZ, 0xc0, !PT ;  /* 0xffff00004f4d7812 */ /* 0x000fe200078ec0ff */
[----:B------:R-:W-:Y:S01]  /*70c0*/  FMUL R30, R47, R34 ;  /* 0x000000222f1e7220 */ /* 0x000fe20000400000 */
[----:B------:R-:W-:Y:S01]  /*70d0*/  F2FP.BF16.F32.PACK_AB R17, R23, R18 ;  /* 0x000000121711723e */ /* 0x000fe200000010ff */
[----:B------:R-:W-:Y:S01]  /*70e0*/  FFMA R31, R49, R73, R31 ;  /* 0x00000049311f7223 */ /* 0x000fe2000000001f */
[----:B------:R-:W-:Y:S01]  /*70f0*/  FMUL R35, R47, R35 ;  /* 0x000000232f237220 */ /* 0x000fe20000400000 */
[----:B------:R-:W-:Y:S01]  /*7100*/  F2FP.BF16.F32.PACK_AB R18, R21, R20 ;  /* 0x000000141512723e */ /* 0x000fe200000010ff */
[----:B------:R-:W-:Y:S01]  /*7110*/  FFMA R28, R49, R74, R28 ;  /* 0x0000004a311c7223 */ /* 0x000fe2000000001c */
[----:B------:R-:W-:Y:S01]  /*7120*/  F2FP.BF16.F32.PACK_AB R19, R27, R22 ;  /* 0x000000161b13723e */ /* 0x000fe200000010ff */
[C---:B------:R-:W-:Y:S01]  /*7130*/  FFMA R29, R49.reuse, R75, R29 ;  /* 0x0000004b311d7223 */ /* 0x040fe2000000001d */
[C---:B------:R-:W-:Y:S01]  /*7140*/  FFMA R30, R49.reuse, R76, R30 ;  /* 0x0000004c311e7223 */ /* 0x040fe2000000001e */
[----:B------:R-:W-:Y:S01]  /*7150*/  FFMA R35, R49, R77, R35 ;  /* 0x0000004d31237223 */ /* 0x000fe20000000023 */
[----:B------:R-:W-:Y:S01]  /*7160*/  F2FP.BF16.F32.PACK_AB R24, R25, R24 ;  /* 0x000000181918723e */ /* 0x000fe200000010ff */
[----:B------:R1:W-:Y:S01]  /*7170*/  STS.128 [R105+0x20], R16 ;  /* 0x0000201069007388 */ /* 0x0003e20000000c00 */
[----:B------:R-:W-:Y:S02]  /*7180*/  F2FP.BF16.F32.PACK_AB R25, R31, R26 ;  /* 0x0000001a1f19723e */ /* 0x000fe400000010ff */
[----:B------:R-:W-:Y:S02]  /*7190*/  F2FP.BF16.F32.PACK_AB R26, R29, R28 ;  /* 0x0000001c1d1a723e */ /* 0x000fe400000010ff */
[----:B------:R-:W-:Y:S02]  /*71a0*/  F2FP.BF16.F32.PACK_AB R27, R35, R30 ;  /* 0x0000001e231b723e */ /* 0x000fe400000010ff */
[----:B------:R-:W-:Y:S05]  /*71b0*/  IADD3 R0, PT, PT, R98, R106, RZ ;  /* 0x0000006a62007210 */ /* 0x000fea0007ffe0ff */
        /* <DEDUP_REMOVED lines=9> */
[----:B------:R-:W-:Y:S02]  /*7250*/  UIADD3 UR10, UP0, UPT, UR54, 0x680, URZ ;  /* 0x00000680360a7890 */ /* 0x000fe4000ff1e0ff */
[----:B------:R-:W-:Y:S02]  /*7260*/  UIADD3 UR5, UPT, UPT, UR41, 0x20, URZ ;  /* 0x0000002029057890 */ /* 0x000fe4000fffe0ff */
[----:B------:R-:W-:Y:S02]  /*7270*/  UIADD3 UR4, UPT, UPT, UR48, 0x200, UR8 ;  /* 0x0000020030047890 */ /* 0x000fe4000fffe008 */
[----:B------:R-:W-:Y:S01]  /*7280*/  UIADD3.X UR11, UPT, UPT, URZ, UR55, URZ, UP0, !UPT ;  /* 0x00000037ff0b7290 */ /* 0x000fe200087fe4ff */
[----:B------:R-:W-:Y:S01]  /*7290*/  UMOV UR6, UR42 ;  /* 0x0000002a00067c82 */ /* 0x000fe20008000000 */
[----:B------:R-:W-:Y:S07]  /*72a0*/  UMOV UR7, UR36 ;  /* 0x0000002400077c82 */ /* 0x000fee0008000000 */
[----:B------:R2:W-:Y:S02]  /*72b0*/  UTMASTG.3D [UR4], [UR10] ;  /* 0x000000040a0073b5 */ /* 0x0005e40008010000 */
[----:B--2---:R0:W-:Y:S02]  /*72c0*/  UTMACMDFLUSH ;  /* 0x00000000000079b7 */ /* 0x0041e40000000000 */
.L_x_106:
[----:B------:R-:W-:Y:S05]  /*72d0*/  BSYNC.RECONVERGENT B0 ;  /* 0x0000000000007941 */ /* 0x000fea0003800200 */
.L_x_105:
[----:B------:R-:W-:Y:S01]  /*72e0*/  UIADD3 UR43, UPT, UPT, UR43, 0x1, URZ ;  /* 0x000000012b2b7890 */ /* 0x000fe2000fffe0ff */
[----:B------:R-:W-:Y:S03]  /*72f0*/  BSSY.RECONVERGENT B0, `(.L_x_107) ;  /* 0x0000008000007945 */ /* 0x000fe60003800200 */
[----:B------:R-:W-:Y:S04]  /*7300*/  UISETP.NE.AND UP0, UPT, UR43, 0x3, UPT ;  /* 0x000000032b00788c */ /* 0x000fe8000bf05270 */
[----:B------:R-:W-:Y:S02]  /*7310*/  UISETP.EQ.XOR UP1, UPT, UR40, 0x3, !UP0 ;  /* 0x000000032800788c */ /* 0x000fe4000c722a70 */
[----:B------:R-:W-:Y:S02]  /*7320*/  USEL UR56, UR43, URZ, UP0 ;  /* 0x000000ff2b387287 */ /* 0x000fe40008000000 */
[----:B------:R-:W-:Y:S04]  /*7330*/  USEL UR4, URZ, 0x1, !UP1 ;  /* 0x00000001ff047887 */ /* 0x000fe8000c800000 */
[----:B------:R-:W-:Y:S01]  /*7340*/  ULOP3.LUT UR51, UR51, UR4, URZ, 0x3c, !UPT ;  /* 0x0000000433337292 */ /* 0x000fe2000f8e3cff */
[----:B------:R-:W-:Y:S11]  /*7350*/  @P0 BRA `(.L_x_108) ;  /* 0x0000000000040947 */ /* 0x000ff60003800000 */
[----:B------:R-:W-:Y:S04]  /*7360*/  DEPBAR.LE SB0, 0x1 ;  /* 0x000080400000791a */ /* 0x000fe80000000000 */
.L_x_108:
[----:B------:R-:W-:Y:S05]  /*7370*/  BSYNC.RECONVERGENT B0 ;  /* 0x0000000000007941 */ /* 0x000fea0003800200 */
.L_x_107:
[----:B------:R-:W-:Y:S01]  /*7380*/  BAR.SYNC.DEFER_BLOCKING 0x1, 0x80 ;  /* 0x0042000000007b1d */ /* 0x000fe20000010000 */
[----:B------:R-:W-:Y:S01]  /*7390*/  UISETP.NE.AND UP0, UPT, UR50, -0x2, UPT ;  /* 0xfffffffe3200788c */ /* 0x000fe2000bf05270 */
[----:B------:R-:W-:Y:S08]  /*73a0*/  IADD3 R45, PT, PT, R45, 0x1, RZ ;  /* 0x000000012d2d7810 */ /* 0x000ff00007ffe0ff */
[----:B------:R-:W-:Y:S05]  /*73b0*/  BRA.U !UP0, `(.L_x_109) ;  /* 0x0000000108287547 */ /* 0x000fea000b800000 */
[----:B------:R-:W-:Y:S01]  /*73c0*/  ISETP.NE.AND P0, PT, R104, RZ, PT ;  /* 0x000000ff6800720c */ /* 0x000fe20003f05270 */
[----:B------:R-:W-:Y:S01]  /*73d0*/  IMAD.U32 R2, RZ, RZ, UR49 ;  /* 0x00000031ff027e24 */ /* 0x000fe2000f8e00ff */
[----:B------:R-:W-:Y:S01]  /*73e0*/  UIADD3 UR49, UPT, UPT, UR49, 0x1, URZ ;  /* 0x0000000131317890 */ /* 0x000fe2000fffe0ff */
[----:B-1----:R-:W-:Y:S03]  /*73f0*/  IMAD.U32 R0, RZ, RZ, UR37 ;  /* 0x00000025ff007e24 */ /* 0x002fe6000f8e00ff */
[----:B------:R-:W-:Y:S04]  /*7400*/  UISETP.NE.AND UP0, UPT, UR49, 0x3, UPT ;  /* 0x000000033100788c */ /* 0x000fe8000bf05270 */
[----:B------:R-:W-:Y:S03]  /*7410*/  USEL UR49, UR49, URZ, UP0 ;  /* 0x000000ff31317287 */ /* 0x000fe60008000000 */
[----:B------:R-:W-:Y:S05]  /*7420*/  @P0 LEA R2, R2, UR48, 0x3 ;  /* 0x0000003002020c11 */ /* 0x000fea000f8e18ff */
[----:B------:R-:W-:Y:S05]  /*7430*/  @P0 VIADD R2, R2, 0x58 ;  /* 0x0000005802020836 */ /* 0x000fea0000000000 */
[----:B------:R-:W-:Y:S04]  /*7440*/  @P0 PRMT R0, R0, 0x654, R2 ;  /* 0x0000065400000816 */ /* 0x000fe80000000002 */
[----:B------:R2:W-:Y:S03]  /*7450*/  @P0 SYNCS.ARRIVE.TRANS64.RED.A1T0 RZ, [R0+URZ], RZ ;  /* 0x000000ff00ff09a7 */ /* 0x0005e600081004ff */
.L_x_109:
[----:B------:R-:W-:Y:S01]  /*7460*/  ISETP.NE.AND P2, PT, R101, RZ, PT ;  /* 0x000000ff6500720c */ /* 0x000fe20003f45270 */
[----:B------:R-:W-:Y:S01]  /*7470*/  UIADD3 UR50, UPT, UPT, UR50, 0x2, URZ ;  /* 0x0000000232327890 */ /* 0x000fe2000fffe0ff */
[----:B------:R-:W-:Y:S01]  /*7480*/  ISETP.NE.AND P0, PT, R103, 0x2, PT ;  /* 0x000000026700780c */ /* 0x000fe20003f05270 */
[----:B------:R-:W-:Y:S01]  /*7490*/  IMAD.IADD R14, R43, 0x1, R86 ;  /* 0x000000012b0e7824 */ /* 0x000fe200078e0256 */
[----:B------:R-:W-:Y:S01]  /*74a0*/  ISETP.NE.AND P1, PT, R45, 0x4, PT ;  /* 0x000000042d00780c */ /* 0x000fe20003f25270 */
[----:B------:R-:W-:Y:S01]  /*74b0*/  IMAD.IADD R15, R44, 0x1, R87 ;  /* 0x000000012c0f7824 */ /* 0x000fe200078e0257 */
[----:B------:R-:W-:Y:S02]  /*74c0*/  SEL R2, RZ, 0x1, P0 ;  /* 0x00000001ff027807 */ /* 0x000fe40000000000 */
[----:B-12---:R-:W-:Y:S02]  /*74d0*/  SEL R0, RZ, 0x1, P1 ;  /* 0x00000001ff007807 */ /* 0x006fe40000800000 */
[----:B------:R-:W-:Y:S02]  /*74e0*/  LOP3.LUT R96, R96, R2, RZ, 0x3c, !PT ;  /* 0x0000000260607212 */ /* 0x000fe400078e3cff */
[----:B------:R-:W-:Y:S02]  /*74f0*/  LOP3.LUT R97, R97, R0, RZ, 0x3c, !PT ;  /* 0x0000000061617212 */ /* 0x000fe400078e3cff */
[----:B------:R-:W-:Y:S02]  /*7500*/  @P2 R2UR UR36, R95 ;  /* 0x000000005f2422ca */ /* 0x000fe400000e0000 */
[----:B------:R-:W-:Y:S02]  /*7510*/  SEL R103, R103, RZ, P0 ;  /* 0x000000ff67677207 */ /* 0x000fe40000000000 */
[----:B------:R-:W-:Y:S01]  /*7520*/  SEL R45, R45, RZ, P1 ;  /* 0x000000ff2d2d7207 */ /* 0x000fe20000800000 */
[----:B------:R-:W-:Y:S10]  /*7530*/  @P2 BRA `(.L_x_110) ;  /* 0xffffffd800042947 */ /* 0x000ff4000383ffff */
[----:B------:R-:W-:-:S09]  /*7540*/  UISETP.NE.AND UP0, UPT, UR53, URZ, UPT ;  /* 0x000000ff3500728c */ /* 0x000fd2000bf05270 */
[----:B------:R-:W-:Y:S05]  /*7550*/  BRA.U !UP0, `(.L_x_111) ;  /* 0x0000000108487547 */ /* 0x000fea000b800000 */
[----:B------:R-:W1:Y:S02]  /*7560*/  LDCU.64 UR4, c[0x0][0x890] ;  /* 0x00011200ff0477ac */ /* 0x000e640008000a00 */
[----:B-1----:R-:W-:-:S04]  /*7570*/  UISETP.NE.U32.AND UP0, UPT, UR4, URZ, UPT ;  /* 0x000000ff0400728c */ /* 0x002fc8000bf05070 */
[----:B------:R-:W-:-:S09]  /*7580*/  UISETP.NE.AND.EX UP0, UPT, UR5, URZ, UPT, UP0 ;  /* 0x000000ff0500728c */ /* 0x000fd2000bf05300 */
[----:B------:R-:W-:Y:S05]  /*7590*/  BRA.U UP0, `(.L_x_112) ;  /* 0x00000001000c7547 */ /* 0x000fea000b800000 */
[----:B------:R-:W-:-:S13]  /*75a0*/  FSETP.NEU.AND P0, PT, R49, RZ, PT ;  /* 0x000000ff3100720b */ /* 0x000fda0003f0d000 */
[----:B------:R-:W-:Y:S05]  /*75b0*/  @!P0 EXIT ;  /* 0x000000000000894d */ /* 0x000fea0003800000 */
[----:B------:R-:W-:Y:S05]  /*75c0*/  BRA `(.L_x_111) ;  /* 0x00000000002c7947 */ /* 0x000fea0003800000 */
.L_x_112:
[----:B------:R-:W-:Y:S01]  /*75d0*/  ISETP.NE.AND P0, PT, R102, RZ, PT ;  /* 0x000000ff6600720c */ /* 0x000fe20003f05270 */
[----:B------:R-:W-:-:S12]  /*75e0*/  BSSY.RECONVERGENT B0, `(.L_x_111) ;  /* 0x0000009000007945 */ /* 0x000fd80003800200 */
[----:B------:R-:W-:Y:S05]  /*75f0*/  @P0 BRA `(.L_x_113) ;  /* 0x0000000000140947 */ /* 0x000fea0003800000 */
[----:B------:R-:W1:Y:S02]  /*7600*/  LDCU.64 UR4, c[0x0][0x888] ;  /* 0x00011100ff0477ac */ /* 0x000e640008000a00 */
[----:B-1----:R-:W-:-:S04]  /*7610*/  ISETP.NE.U32.AND P0, PT, RZ, UR4, PT ;  /* 0x00000004ff007c0c */ /* 0x002fc8000bf05070 */
[----:B------:R-:W-:-:S13]  /*7620*/  ISETP.NE.AND.EX P0, PT, RZ, UR5, PT, P0 ;  /* 0x00000005ff007c0c */ /* 0x000fda000bf05300 */
[----:B------:R-:W-:Y:S05]  /*7630*/  @!P0 EXIT ;  /* 0x000000000000894d */ /* 0x000fea0003800000 */
[----:B------:R-:W-:Y:S05]  /*7640*/  BRA `(.L_x_114) ;  /* 0x0000000000087947 */ /* 0x000fea0003800000 */
.L_x_113:
[----:B------:R-:W-:-:S13]  /*7650*/  FSETP.NEU.AND P0, PT, R49, RZ, PT ;  /* 0x000000ff3100720b */ /* 0x000fda0003f0d000 */
[----:B------:R-:W-:Y:S05]  /*7660*/  @!P0 EXIT ;  /* 0x000000000000894d */ /* 0x000fea0003800000 */
.L_x_114:
[----:B------:R-:W-:Y:S05]  /*7670*/  BSYNC.RECONVERGENT B0 ;  /* 0x0000000000007941 */ /* 0x000fea0003800200 */
.L_x_111:
[----:B------:R-:W-:Y:S01]  /*7680*/  ULEA UR4, UR49, UR48, 0x3 ;  /* 0x0000003031047291 */ /* 0x000fe2000f8e18ff */
[----:B------:R-:W-:-:S04]  /*7690*/  DEPBAR.LE SB0, 0x0 ;  /* 0x000080000000791a */ /* 0x000fc80000000000 */
[----:B------:R-:W-:-:S04]  /*76a0*/  UIADD3 UR4, UPT, UPT, UR4, 0x58, URZ ;  /* 0x0000005804047890 */ /* 0x000fc8000fffe0ff */
[----:B------:R-:W-:-:S09]  /*76b0*/  UPRMT UR4, UR37, 0x654, UR4 ;  /* 0x0000065425047896 */ /* 0x000fd20008000004 */
[----:B------:R-:W-:Y:S01]  /*76c0*/  SYNCS.ARRIVE.TRANS64.RED.A1T0 RZ, [UR4], RZ ;  /* 0x000000ffffff79a7 */ /* 0x000fe20008100404 */
[----:B------:R-:W-:Y:S05]  /*76d0*/  EXIT ;  /* 0x000000000000794d */ /* 0x000fea0003800000 */
.L_x_19:
[----:B--2---:R2:W1:Y:S02]  /*76e0*/  SYNCS.PHASECHK.TRANS64.TRYWAIT P0, [R2+URZ+0xf0], R3 ;  /* 0x0000f003020075a7 */ /* 0x00446400080011ff */
[----:B-1----:R-:W-:Y:S05]  /*76f0*/  @!P0 NANOSLEEP.SYNCS 0x989680 ;  /* 0x009896800000895d */ /* 0x002fea0003900000 */
[----:B------:R-:W1:Y:S02]  /*7700*/  @!P0 SYNCS.PHASECHK.TRANS64 P0, [R2+URZ+0xf0], R3 ;  /* 0x0000f003020085a7 */ /* 0x000e6400080010ff */
[----:B-1----:R-:W-:Y:S05]  /*7710*/  @!P0 BRA `(.L_x_19) ;  /* 0xfffffffc00f08947 */ /* 0x002fea000383ffff */
[----:B------:R-:W-:Y:S05]  /*7720*/  BRA `(.L_x_115) ;  /* 0xffffff9c00a47947 */ /* 0x000fea000383ffff */
.L_x_22:
[----:B-1----:R-:W-:-:S07]  /*7730*/  MOV R2, UR33 ;  /* 0x0000002100027c02 */ /* 0x002fce0008000f00 */
.L_x_116:
[----:B-1----:R1:W2:Y:S02]  /*7740*/  SYNCS.PHASECHK.TRANS64.TRYWAIT P0, [R2+URZ+0x20], R4 ;  /* 0x00002004020075a7 */ /* 0x0022a400080011ff */
[----:B--2---:R-:W-:Y:S05]  /*7750*/  @!P0 NANOSLEEP.SYNCS 0x989680 ;  /* 0x009896800000895d */ /* 0x004fea0003900000 */
[----:B------:R-:W2:Y:S02]  /*7760*/  @!P0 SYNCS.PHASECHK.TRANS64 P0, [R2+URZ+0x20], R4 ;  /* 0x00002004020085a7 */ /* 0x000ea400080010ff */
[----:B--2---:R-:W-:Y:S05]  /*7770*/  @!P0 BRA `(.L_x_116) ;  /* 0xfffffffc00f08947 */ /* 0x004fea000383ffff */
[----:B------:R-:W-:Y:S05]  /*7780*/  BRA `(.L_x_21) ;  /* 0xffffff9c00f87947 */ /* 0x000fea000383ffff */
.L_x_28:
[----:B-1----:R-:W-:-:S07]  /*7790*/  MOV R2, UR25 ;  /* 0x0000001900027c02 */ /* 0x002fce0008000f00 */
.L_x_117:
[----:B-1----:R1:W2:Y:S02]  /*77a0*/  SYNCS.PHASECHK.TRANS64.TRYWAIT P0, [R2+URZ+0x20], R4 ;  /* 0x00002004020075a7 */ /* 0x0022a400080011ff */
[----:B--2---:R-:W-:Y:S05]  /*77b0*/  @!P0 NANOSLEEP.SYNCS 0x989680 ;  /* 0x009896800000895d */ /* 0x004fea0003900000 */
[----:B------:R-:W2:Y:S02]  /*77c0*/  @!P0 SYNCS.PHASECHK.TRANS64 P0, [R2+URZ+0x20], R4 ;  /* 0x00002004020085a7 */ /* 0x000ea400080010ff */
[----:B--2---:R-:W-:Y:S05]  /*77d0*/  @!P0 BRA `(.L_x_117) ;  /* 0xfffffffc00f08947 */ /* 0x004fea000383ffff */
[----:B------:R-:W-:Y:S05]  /*77e0*/  BRA `(.L_x_27) ;  /* 0xffffffa000b87947 */ /* 0x000fea000383ffff */
.L_x_32:
[----:B-1----:R1:W2:Y:S02]  /*77f0*/  SYNCS.PHASECHK.TRANS64.TRYWAIT P0, [R2+URZ+0x80], R3 ;  /* 0x00008003020075a7 */ /* 0x0022a400080011ff */
[----:B--2---:R-:W-:Y:S05]  /*7800*/  @!P0 NANOSLEEP.SYNCS 0x989680 ;  /* 0x009896800000895d */ /* 0x004fea0003900000 */
[----:B------:R-:W2:Y:S02]  /*7810*/  @!P0 SYNCS.PHASECHK.TRANS64 P0, [R2+URZ+0x80], R3 ;  /* 0x00008003020085a7 */ /* 0x000ea400080010ff */
[----:B--2---:R-:W-:Y:S05]  /*7820*/  @!P0 BRA `(.L_x_32) ;  /* 0xfffffffc00f08947 */ /* 0x004fea000383ffff */
[----:B------:R-:W-:Y:S05]  /*7830*/  BRA `(.L_x_118) ;  /* 0xffffffa4005c7947 */ /* 0x000fea000383ffff */
.L_x_36:
[----:B----4-:R-:W-:-:S07]  /*7840*/  MOV R0, UR5 ;  /* 0x0000000500007c02 */ /* 0x010fce0008000f00 */
.L_x_119:
[----:B-1----:R1:W2:Y:S02]  /*7850*/  SYNCS.PHASECHK.TRANS64.TRYWAIT P0, [R0+URZ], R2 ;  /* 0x00000002000075a7 */ /* 0x0022a400080011ff */
[----:B--2---:R-:W-:Y:S05]  /*7860*/  @!P0 NANOSLEEP.SYNCS 0x989680 ;  /* 0x009896800000895d */ /* 0x004fea0003900000 */
[----:B------:R-:W2:Y:S02]  /*7870*/  @!P0 SYNCS.PHASECHK.TRANS64 P0, [R0+URZ], R2 ;  /* 0x00000002000085a7 */ /* 0x000ea400080010ff */
[----:B--2---:R-:W-:Y:S05]  /*7880*/  @!P0 BRA `(.L_x_119) ;  /* 0xfffffffc00f08947 */ /* 0x004fea000383ffff */
[----:B------:R-:W-:Y:S05]  /*7890*/  BRA `(.L_x_120) ;  /* 0xffffffa800cc7947 */ /* 0x000fea000383ffff */
.L_x_37:
[----:B----4-:R-:W-:-:S07]  /*78a0*/  MOV R0, UR5 ;  /* 0x0000000500007c02 */ /* 0x010fce0008000f00 */
.L_x_121:
[----:B-1----:R1:W2:Y:S02]  /*78b0*/  SYNCS.PHASECHK.TRANS64.TRYWAIT P0, [R0+URZ], R3 ;  /* 0x00000003000075a7 */ /* 0x0022a400080011ff */
[----:B--2---:R-:W-:Y:S05]  /*78c0*/  @!P0 NANOSLEEP.SYNCS 0x989680 ;  /* 0x009896800000895d */ /* 0x004fea0003900000 */
[----:B------:R-:W2:Y:S02]  /*78d0*/  @!P0 SYNCS.PHASECHK.TRANS64 P0, [R0+URZ], R3 ;  /* 0x00000003000085a7 */ /* 0x000ea400080010ff */
[----:B--2---:R-:W-:Y:S05]  /*78e0*/  @!P0 BRA `(.L_x_121) ;  /* 0xfffffffc00f08947 */ /* 0x004fea000383ffff */
[----:B------:R-:W-:Y:S05]  /*78f0*/  BRA `(.L_x_122) ;  /* 0xffffffa800d87947 */ /* 0x000fea000383ffff */
.L_x_38:
[----:B----4-:R-:W-:-:S07]  /*7900*/  MOV R0, UR5 ;  /* 0x0000000500007c02 */ /* 0x010fce0008000f00 */
.L_x_123:
[----:B-1----:R1:W2:Y:S02]  /*7910*/  SYNCS.PHASECHK.TRANS64.TRYWAIT P0, [R0+URZ], R3 ;  /* 0x00000003000075a7 */ /* 0x0022a400080011ff */
[----:B--2---:R-:W-:Y:S05]  /*7920*/  @!P0 NANOSLEEP.SYNCS 0x989680 ;  /* 0x009896800000895d */ /* 0x004fea0003900000 */
[----:B------:R-:W2:Y:S02]  /*7930*/  @!P0 SYNCS.PHASECHK.TRANS64 P0, [R0+URZ], R3 ;  /* 0x00000003000085a7 */ /* 0x000ea400080010ff */
[----:B--2---:R-:W-:Y:S05]  /*7940*/  @!P0 BRA `(.L_x_123) ;  /* 0xfffffffc00f08947 */ /* 0x004fea000383ffff */
[----:B------:R-:W-:Y:S05]  /*7950*/  BRA `(.L_x_124) ;  /* 0xffffffa800e47947 */ /* 0x000fea000383ffff */
.L_x_41:
[----:B-1----:R1:W2:Y:S02]  /*7960*/  SYNCS.PHASECHK.TRANS64.TRYWAIT P0, [R0+URZ+0xe0], R4 ;  /* 0x0000e004000075a7 */ /* 0x0022a400080011ff */
[----:B--2---:R-:W-:Y:S05]  /*7970*/  @!P0 NANOSLEEP.SYNCS 0x989680 ;  /* 0x009896800000895d */ /* 0x004fea0003900000 */
[----:B------:R-:W2:Y:S02]  /*7980*/  @!P0 SYNCS.PHASECHK.TRANS64 P0, [R0+URZ+0xe0], R4 ;  /* 0x0000e004000085a7 */ /* 0x000ea400080010ff */
[----:B--2---:R-:W-:Y:S05]  /*7990*/  @!P0 BRA `(.L_x_41) ;  /* 0xfffffffc00f08947 */ /* 0x004fea000383ffff */
[----:B------:R-:W-:Y:S05]  /*79a0*/  BRA `(.L_x_125) ;  /* 0xffffffac00407947 */ /* 0x000fea000383ffff */
.L_x_42:
[----:B------:R-:W-:-:S07]  /*79b0*/  MOV R0, UR5 ;  /* 0x0000000500007c02 */ /* 0x000fce0008000f00 */
.L_x_126:
[----:B-1----:R1:W2:Y:S02]  /*79c0*/  SYNCS.PHASECHK.TRANS64.TRYWAIT P0, [R0+URZ+0x90], R5 ;  /* 0x00009005000075a7 */ /* 0x0022a400080011ff */
[----:B--2---:R-:W-:Y:S05]  /*79d0*/  @!P0 NANOSLEEP.SYNCS 0x989680 ;  /* 0x009896800000895d */ /* 0x004fea0003900000 */
[----:B------:R-:W2:Y:S02]  /*79e0*/  @!P0 SYNCS.PHASECHK.TRANS64 P0, [R0+URZ+0x90], R5 ;  /* 0x00009005000085a7 */ /* 0x000ea400080010ff */
[----:B--2---:R-:W-:Y:S05]  /*79f0*/  @!P0 BRA `(.L_x_126) ;  /* 0xfffffffc00f08947 */ /* 0x004fea000383ffff */
[----:B------:R-:W-:Y:S05]  /*7a00*/  BRA `(.L_x_127) ;  /* 0xffffffac00507947 */ /* 0x000fea000383ffff */
.L_x_43:
[----:B-1----:R1:W2:Y:S02]  /*7a10*/  SYNCS.PHASECHK.TRANS64.TRYWAIT P1, [R0+URZ+0x80], R4 ;  /* 0x00008004000075a7 */ /* 0x0022a400080211ff */
[----:B--2---:R-:W-:Y:S05]  /*7a20*/  @!P1 NANOSLEEP.SYNCS 0x989680 ;  /* 0x009896800000995d */ /* 0x004fea0003900000 */
[----:B------:R-:W2:Y:S02]  /*7a30*/  @!P1 SYNCS.PHASECHK.TRANS64 P1, [R0+URZ+0x80], R4 ;  /* 0x00008004000095a7 */ /* 0x000ea400080210ff */
[----:B--2---:R-:W-:Y:S05]  /*7a40*/  @!P1 BRA `(.L_x_43) ;  /* 0xfffffffc00f09947 */ /* 0x004fea000383ffff */
[----:B------:R-:W-:Y:S05]  /*7a50*/  BRA `(.L_x_128) ;  /* 0xffffffac00807947 */ /* 0x000fea000383ffff */
.L_x_46:
[----:B------:R-:W-:-:S07]  /*7a60*/  MOV R0, UR5 ;  /* 0x0000000500007c02 */ /* 0x000fce0008000f00 */
.L_x_129:
[----:B-1----:R1:W2:Y:S02]  /*7a70*/  SYNCS.PHASECHK.TRANS64.TRYWAIT P0, [R0+URZ+0x90], R2 ;  /* 0x00009002000075a7 */ /* 0x0022a400080011ff */
[----:B--2---:R-:W-:Y:S05]  /*7a80*/  @!P0 NANOSLEEP.SYNCS 0x989680 ;  /* 0x009896800000895d */ /* 0x004fea0003900000 */
[----:B------:R-:W2:Y:S02]  /*7a90*/  @!P0 SYNCS.PHASECHK.TRANS64 P0, [R0+URZ+0x90], R2 ;  /* 0x00009002000085a7 */ /* 0x000ea400080010ff */
[----:B--2---:R-:W-:Y:S05]  /*7aa0*/  @!P0 BRA `(.L_x_129) ;  /* 0xfffffffc00f08947 */ /* 0x004fea000383ffff */
[----:B------:R-:W-:Y:S05]  /*7ab0*/  BRA `(.L_x_45) ;  /* 0xffffffac00d47947 */ /* 0x000fea000383ffff */
.L_x_53:
[----:B-1----:R1:W2:Y:S02]  /*7ac0*/  SYNCS.PHASECHK.TRANS64.TRYWAIT P1, [R0+URZ+0x80], R2 ;  /* 0x00008002000075a7 */ /* 0x0022a400080211ff */
[----:B--2---:R-:W-:Y:S05]  /*7ad0*/  @!P1 NANOSLEEP.SYNCS 0x989680 ;  /* 0x009896800000995d */ /* 0x004fea0003900000 */
[----:B------:R-:W2:Y:S02]  /*7ae0*/  @!P1 SYNCS.PHASECHK.TRANS64 P1, [R0+URZ+0x80], R2 ;  /* 0x00008002000095a7 */ /* 0x000ea400080210ff */
[----:B--2---:R-:W-:Y:S05]  /*7af0*/  @!P1 BRA `(.L_x_53) ;  /* 0xfffffffc00f09947 */ /* 0x004fea000383ffff */
[----:B------:R-:W-:Y:S05]  /*7b00*/  BRA `(.L_x_130) ;  /* 0xffffffb400607947 */ /* 0x000fea000383ffff */
.L_x_54:
[----:B------:R-:W-:-:S07]  /*7b10*/  MOV R2, UR6 ;  /* 0x0000000600027c02 */ /* 0x000fce0008000f00 */
.L_x_131:
[----:B-1----:R1:W2:Y:S02]  /*7b20*/  SYNCS.PHASECHK.TRANS64.TRYWAIT P0, [R2+URZ+0xc0], R0 ;  /* 0x0000c000020075a7 */ /* 0x0022a400080011ff */
[----:B--2---:R-:W-:Y:S05]  /*7b30*/  @!P0 NANOSLEEP.SYNCS 0x989680 ;  /* 0x009896800000895d */ /* 0x004fea0003900000 */
[----:B------:R-:W2:Y:S02]  /*7b40*/  @!P0 SYNCS.PHASECHK.TRANS64 P0, [R2+URZ+0xc0], R0 ;  /* 0x0000c000020085a7 */ /* 0x000ea400080010ff */
[----:B--2---:R-:W-:Y:S05]  /*7b50*/  @!P0 BRA `(.L_x_131) ;  /* 0xfffffffc00f08947 */ /* 0x004fea000383ffff */
[----:B------:R-:W-:Y:S05]  /*7b60*/  BRA `(.L_x_132) ;  /* 0xffffffb400987947 */ /* 0x000fea000383ffff */
.L_x_57:
[----:B------:R-:W-:Y:S07]  /*7b70*/  MOV R0, UR10 ;  /* 0x0000000a00007c02 */ /* 0x000fee0008000f00 */
.L_x_133:
[----:B-1----:R1:W2:Y:S02]  /*7b80*/  SYNCS.PHASECHK.TRANS64.TRYWAIT P0, [R0+URZ], R2 ;  /* 0x00000002000075a7 */ /* 0x0022a400080011ff */
[----:B--2---:R-:W-:Y:S05]  /*7b90*/  @!P0 NANOSLEEP.SYNCS 0x989680 ;  /* 0x009896800000895d */ /* 0x004fea0003900000 */
[----:B------:R-:W2:Y:S02]  /*7ba0*/  @!P0 SYNCS.PHASECHK.TRANS64 P0, [R0+URZ], R2 ;  /* 0x00000002000085a7 */ /* 0x000ea400080010ff */
[----:B--2---:R-:W-:Y:S05]  /*7bb0*/  @!P0 BRA `(.L_x_133) ;  /* 0xfffffffc00f08947 */ /* 0x004fea000383ffff */
[----:B------:R-:W-:Y:S05]  /*7bc0*/  BRA `(.L_x_56) ;  /* 0xffffffb400b47947 */ /* 0x000fea000383ffff */
.L_x_60:
[----:B------:R-:W-:-:S07]  /*7bd0*/  MOV R0, UR6 ;  /* 0x0000000600007c02 */ /* 0x000fce0008000f00 */
.L_x_134:
[----:B--2---:R2:W4:Y:S02]  /*7be0*/  SYNCS.PHASECHK.TRANS64.TRYWAIT P0, [R0+URZ], R2 ;  /* 0x00000002000075a7 */ /* 0x00452400080011ff */
[----:B----4-:R-:W-:Y:S05]  /*7bf0*/  @!P0 NANOSLEEP.SYNCS 0x989680 ;  /* 0x009896800000895d */ /* 0x010fea0003900000 */
[----:B------:R-:W4:Y:S02]  /*7c00*/  @!P0 SYNCS.PHASECHK.TRANS64 P0, [R0+URZ], R2 ;  /* 0x00000002000085a7 */ /* 0x000f2400080010ff */
[----:B----4-:R-:W-:Y:S05]  /*7c10*/  @!P0 BRA `(.L_x_134) ;  /* 0xfffffffc00f08947 */ /* 0x010fea000383ffff */
[----:B------:R-:W-:Y:S05]  /*7c20*/  BRA `(.L_x_135) ;  /* 0xffffffb800e07947 */ /* 0x000fea000383ffff */
.L_x_61:
[----:B------:R-:W-:-:S07]  /*7c30*/  MOV R0, UR6 ;  /* 0x0000000600007c02 */ /* 0x000fce0008000f00 */
.L_x_136:
[----:B-1----:R1:W2:Y:S02]  /*7c40*/  SYNCS.PHASECHK.TRANS64.TRYWAIT P0, [R0+URZ], R3 ;  /* 0x00000003000075a7 */ /* 0x0022a400080011ff */
[----:B--2---:R-:W-:Y:S05]  /*7c50*/  @!P0 NANOSLEEP.SYNCS 0x989680 ;  /* 0x009896800000895d */ /* 0x004fea0003900000 */
[----:B------:R-:W2:Y:S02]  /*7c60*/  @!P0 SYNCS.PHASECHK.TRANS64 P0, [R0+URZ], R3 ;  /* 0x00000003000085a7 */ /* 0x000ea400080010ff */
[----:B--2---:R-:W-:Y:S05]  /*7c70*/  @!P0 BRA `(.L_x_136) ;  /* 0xfffffffc00f08947 */ /* 0x004fea000383ffff */
[----:B------:R-:W-:Y:S05]  /*7c80*/  BRA `(.L_x_137) ;  /* 0xffffffb800ec7947 */ /* 0x000fea000383ffff */
.L_x_62:
[----:B------:R-:W-:-:S07]  /*7c90*/  MOV R0, UR6 ;  /* 0x0000000600007c02 */ /* 0x000fce0008000f00 */
.L_x_138:
[----:B-1----:R1:W2:Y:S02]  /*7ca0*/  SYNCS.PHASECHK.TRANS64.TRYWAIT P0, [R0+URZ], R3 ;  /* 0x00000003000075a7 */ /* 0x0022a400080011ff */
[----:B--2---:R-:W-:Y:S05]  /*7cb0*/  @!P0 NANOSLEEP.SYNCS 0x989680 ;  /* 0x009896800000895d */ /* 0x004fea0003900000 */
[----:B------:R-:W2:Y:S02]  /*7cc0*/  @!P0 SYNCS.PHASECHK.TRANS64 P0, [R0+URZ], R3 ;  /* 0x00000003000085a7 */ /* 0x000ea400080010ff */
[----:B--2---:R-:W-:Y:S05]  /*7cd0*/  @!P0 BRA `(.L_x_138) ;  /* 0xfffffffc00f08947 */ /* 0x004fea000383ffff */
[----:B------:R-:W-:Y:S05]  /*7ce0*/  BRA `(.L_x_139) ;  /* 0xffffffb800f87947 */ /* 0x000fea000383ffff */
.L_x_63:
[----:B-1----:R-:W-:-:S07]  /*7cf0*/  MOV R0, UR7 ;  /* 0x0000000700007c02 */ /* 0x002fce0008000f00 */
.L_x_140:
[----:B-1----:R1:W2:Y:S02]  /*7d00*/  SYNCS.PHASECHK.TRANS64.TRYWAIT P0, [R0+URZ], R2 ;  /* 0x00000002000075a7 */ /* 0x0022a400080011ff */
[----:B--2---:R-:W-:Y:S05]  /*7d10*/  @!P0 NANOSLEEP.SYNCS 0x989680 ;  /* 0x009896800000895d */ /* 0x004fea0003900000 */
[----:B------:R-:W2:Y:S02]  /*7d20*/  @!P0 SYNCS.PHASECHK.TRANS64 P0, [R0+URZ], R2 ;  /* 0x00000002000085a7 */ /* 0x000ea400080010ff */
[----:B--2---:R-:W-:Y:S05]  /*7d30*/  @!P0 BRA `(.L_x_140) ;  /* 0xfffffffc00f08947 */ /* 0x004fea000383ffff */
[----:B------:R-:W-:Y:S05]  /*7d40*/  BRA `(.L_x_141) ;  /* 0xffffffbc00047947 */ /* 0x000fea000383ffff */
.L_x_68:
[----:B--2---:R2:W3:Y:S02]  /*7d50*/  SYNCS.PHASECHK.TRANS64.TRYWAIT P0, [R0+URZ+0x80], R2 ;  /* 0x00008002000075a7 */ /* 0x0044e400080011ff */
[----:B---3--:R-:W-:Y:S05]  /*7d60*/  @!P0 NANOSLEEP.SYNCS 0x989680 ;  /* 0x009896800000895d */ /* 0x008fea0003900000 */
[----:B------:R-:W3:Y:S02]  /*7d70*/  @!P0 SYNCS.PHASECHK.TRANS64 P0, [R0+URZ+0x80], R2 ;  /* 0x00008002000085a7 */ /* 0x000ee400080010ff */
[----:B---3--:R-:W-:Y:S05]  /*7d80*/  @!P0 BRA `(.L_x_68) ;  /* 0xfffffffc00f08947 */ /* 0x008fea000383ffff */
[----:B------:R-:W-:Y:S05]  /*7d90*/  BRA `(.L_x_142) ;  /* 0xffffffc000007947 */ /* 0x000fea000383ffff */
.L_x_71:
[----:B------:R-:W-:Y:S07]  /*7da0*/  MOV R0, UR7 ;  /* 0x0000000700007c02 */ /* 0x000fee0008000f00 */
.L_x_143:
[----:B--2---:R2:W3:Y:S02]  /*7db0*/  SYNCS.PHASECHK.TRANS64.TRYWAIT P0, [R0+URZ+0x78], R2 ;  /* 0x00007802000075a7 */ /* 0x0044e400080011ff */
[----:B---3--:R-:W-:Y:S05]  /*7dc0*/  @!P0 NANOSLEEP.SYNCS 0x989680 ;  /* 0x009896800000895d */ /* 0x008fea0003900000 */
[----:B------:R-:W3:Y:S02]  /*7dd0*/  @!P0 SYNCS.PHASECHK.TRANS64 P0, [R0+URZ+0x78], R2 ;  /* 0x00007802000085a7 */ /* 0x000ee400080010ff */
[----:B---3--:R-:W-:Y:S05]  /*7de0*/  @!P0 BRA `(.L_x_143) ;  /* 0xfffffffc00f08947 */ /* 0x008fea000383ffff */
[----:B------:R-:W-:Y:S05]  /*7df0*/  BRA `(.L_x_70) ;  /* 0xffffffc000e07947 */ /* 0x000fea000383ffff */
.L_x_74:
[----:B------:R-:W-:Y:S07]  /*7e00*/  MOV R0, UR15 ;  /* 0x0000000f00007c02 */ /* 0x000fee0008000f00 */
.L_x_144:
[----:B-1----:R1:W2:Y:S02]  /*7e10*/  SYNCS.PHASECHK.TRANS64.TRYWAIT P0, [R0+URZ+0x58], R9 ;  /* 0x00005809000075a7 */ /* 0x0022a400080011ff */
[----:B--2---:R-:W-:Y:S05]  /*7e20*/  @!P0 NANOSLEEP.SYNCS 0x989680 ;  /* 0x009896800000895d */ /* 0x004fea0003900000 */
[----:B------:R-:W2:Y:S02]  /*7e30*/  @!P0 SYNCS.PHASECHK.TRANS64 P0, [R0+URZ+0x58], R9 ;  /* 0x00005809000085a7 */ /* 0x000ea400080010ff */
[----:B--2---:R-:W-:Y:S05]  /*7e40*/  @!P0 BRA `(.L_x_144) ;  /* 0xfffffffc00f08947 */ /* 0x004fea000383ffff */
[----:B------:R-:W-:Y:S05]  /*7e50*/  BRA `(.L_x_145) ;  /* 0xffffffc400587947 */ /* 0x000fea000383ffff */
.L_x_75:
[----:B------:R-:W-:Y:S07]  /*7e60*/  MOV R0, UR13 ;  /* 0x0000000d00007c02 */ /* 0x000fee0008000f00 */
.L_x_146:
[----:B-1----:R1:W2:Y:S02]  /*7e70*/  SYNCS.PHASECHK.TRANS64.TRYWAIT P0, [R0+URZ+0x58], R14 ;  /* 0x0000580e000075a7 */ /* 0x0022a400080011ff */
[----:B--2---:R-:W-:Y:S05]  /*7e80*/  @!P0 NANOSLEEP.SYNCS 0x989680 ;  /* 0x009896800000895d */ /* 0x004fea0003900000 */
[----:B------:R-:W2:Y:S02]  /*7e90*/  @!P0 SYNCS.PHASECHK.TRANS64 P0, [R0+URZ+0x58], R14 ;  /* 0x0000580e000085a7 */ /* 0x000ea400080010ff */
[----:B--2---:R-:W-:Y:S05]  /*7ea0*/  @!P0 BRA `(.L_x_146) ;  /* 0xfffffffc00f08947 */ /* 0x004fea000383ffff */
[----:B------:R-:W-:Y:S05]  /*7eb0*/  BRA `(.L_x_147) ;  /* 0xffffffc400f87947 */ /* 0x000fea000383ffff */
.L_x_77:
[----:B------:R-:W-:-:S07]  /*7ec0*/  MOV R0, UR4 ;  /* 0x0000000400007c02 */ /* 0x000fce0008000f00 */
.L_x_148:
[----:B-1----:R1:W3:Y:S02]  /*7ed0*/  SYNCS.PHASECHK.TRANS64.TRYWAIT P0, [R0+URZ], R2 ;  /* 0x00000002000075a7 */ /* 0x0022e400080011ff */
[----:B---3--:R-:W-:Y:S05]  /*7ee0*/  @!P0 NANOSLEEP.SYNCS 0x989680 ;  /* 0x009896800000895d */ /* 0x008fea0003900000 */
[----:B------:R-:W3:Y:S02]  /*7ef0*/  @!P0 SYNCS.PHASECHK.TRANS64 P0, [R0+URZ], R2 ;  /* 0x00000002000085a7 */ /* 0x000ee400080010ff */
[----:B---3--:R-:W-:Y:S05]  /*7f00*/  @!P0 BRA `(.L_x_148) ;  /* 0xfffffffc00f08947 */ /* 0x008fea000383ffff */
[----:B------:R-:W-:Y:S05]  /*7f10*/  BRA `(.L_x_149) ;  /* 0xffffffc800847947 */ /* 0x000fea000383ffff */
.L_x_78:
[----:B------:R-:W-:-:S07]  /*7f20*/  MOV R0, UR4 ;  /* 0x0000000400007c02 */ /* 0x000fce0008000f00 */
.L_x_150:
[----:B-1----:R1:W3:Y:S02]  /*7f30*/  SYNCS.PHASECHK.TRANS64.TRYWAIT P0, [R0+URZ], R2 ;  /* 0x00000002000075a7 */ /* 0x0022e400080011ff */
[----:B---3--:R-:W-:Y:S05]  /*7f40*/  @!P0 NANOSLEEP.SYNCS 0x989680 ;  /* 0x009896800000895d */ /* 0x008fea0003900000 */
[----:B------:R-:W3:Y:S02]  /*7f50*/  @!P0 SYNCS.PHASECHK.TRANS64 P0, [R0+URZ], R2 ;  /* 0x00000002000085a7 */ /* 0x000ee400080010ff */
[----:B---3--:R-:W-:Y:S05]  /*7f60*/  @!P0 BRA `(.L_x_150) ;  /* 0xfffffffc00f08947 */ /* 0x008fea000383ffff */
[----:B------:R-:W-:Y:S05]  /*7f70*/  BRA `(.L_x_151) ;  /* 0xffffffc800907947 */ /* 0x000fea000383ffff */
.L_x_80:
[----:B--2---:R2:W4:Y:S02]  /*7f80*/  SYNCS.PHASECHK.TRANS64.TRYWAIT P0, [R0+URZ+0x80], R2 ;  /* 0x00008002000075a7 */ /* 0x00452400080011ff */
[----:B----4-:R-:W-:Y:S05]  /*7f90*/  @!P0 NANOSLEEP.SYNCS 0x989680 ;  /* 0x009896800000895d */ /* 0x010fea0003900000 */
[----:B------:R-:W4:Y:S02]  /*7fa0*/  @!P0 SYNCS.PHASECHK.TRANS64 P0, [R0+URZ+0x80], R2 ;  /* 0x00008002000085a7 */ /* 0x000f2400080010ff */
[----:B----4-:R-:W-:Y:S05]  /*7fb0*/  @!P0 BRA `(.L_x_80) ;  /* 0xfffffffc00f08947 */ /* 0x010fea000383ffff */
[----:B------:R-:W-:Y:S05]  /*7fc0*/  BRA `(.L_x_152) ;  /* 0xffffffcc00747947 */ /* 0x000fea000383ffff */
.L_x_90:
[----:B-1----:R1:W3:Y:S02]  /*7fd0*/  SYNCS.PHASECHK.TRANS64.TRYWAIT P1, [R0+URZ+0x40], R3 ;  /* 0x00004003000075a7 */ /* 0x0022e400080211ff */
[----:B---3--:R-:W-:Y:S05]  /*7fe0*/  @!P1 NANOSLEEP.SYNCS 0x989680 ;  /* 0x009896800000995d */ /* 0x008fea0003900000 */
[----:B------:R-:W3:Y:S02]  /*7ff0*/  @!P1 SYNCS.PHASECHK.TRANS64 P1, [R0+URZ+0x40], R3 ;  /* 0x00004003000095a7 */ /* 0x000ee400080210ff */
[----:B---3--:R-:W-:Y:S05]  /*8000*/  @!P1 BRA `(.L_x_90) ;  /* 0xfffffffc00f09947 */ /* 0x008fea000383ffff */
[----:B------:R-:W-:Y:S05]  /*8010*/  BRA `(.L_x_89) ;  /* 0xffffffd800a47947 */ /* 0x000fea000383ffff */
.L_x_92:
[----:B-1----:R1:W4:Y:S02]  /*8020*/  SYNCS.PHASECHK.TRANS64.TRYWAIT P0, [R73+URZ+0xa0], R2 ;  /* 0x0000a002490075a7 */ /* 0x00232400080011ff */
[----:B----4-:R-:W-:Y:S05]  /*8030*/  @!P0 NANOSLEEP.SYNCS 0x989680 ;  /* 0x009896800000895d */ /* 0x010fea0003900000 */
[----:B------:R-:W4:Y:S02]  /*8040*/  @!P0 SYNCS.PHASECHK.TRANS64 P0, [R73+URZ+0xa0], R2 ;  /* 0x0000a002490085a7 */ /* 0x000f2400080010ff */
[----:B----4-:R-:W-:Y:S05]  /*8050*/  @!P0 BRA `(.L_x_92) ;  /* 0xfffffffc00f08947 */ /* 0x010fea000383ffff */
[----:B------:R-:W-:Y:S05]  /*8060*/  BRA `(.L_x_91) ;  /* 0xffffffd800dc7947 */ /* 0x000fea000383ffff */
.L_x_103:
[----:B--2---:R2:W4:Y:S02]  /*8070*/  SYNCS.PHASECHK.TRANS64.TRYWAIT P0, [R2+URZ+0x40], R107 ;  /* 0x0000406b020075a7 */ /* 0x00452400080011ff */
[----:B----4-:R-:W-:Y:S05]  /*8080*/  @!P0 NANOSLEEP.SYNCS 0x989680 ;  /* 0x009896800000895d */ /* 0x010fea0003900000 */
[----:B------:R-:W4:Y:S02]  /*8090*/  @!P0 SYNCS.PHASECHK.TRANS64 P0, [R2+URZ+0x40], R107 ;  /* 0x0000406b020085a7 */ /* 0x000f2400080010ff */
[----:B----4-:R-:W-:Y:S05]  /*80a0*/  @!P0 BRA `(.L_x_103) ;  /* 0xfffffffc00f08947 */ /* 0x010fea000383ffff */
[----:B------:R-:W-:Y:S05]  /*80b0*/  BRA `(.L_x_102) ;  /* 0xffffffe400c47947 */ /* 0x000fea000383ffff */
        .weak           $__internal_0_$__cuda_sm10x_tcgen05_guardrail_trap_col_being_dealloced_not_returned_by_alloc
        .type           $__internal_0_$__cuda_sm10x_tcgen05_guardrail_trap_col_being_dealloced_not_returned_by_alloc,@function
        .size           $__internal_0_$__cuda_sm10x_tcgen05_guardrail_trap_col_being_dealloced_not_returned_by_alloc,($__internal_1_$__cuda_sm10x_tcgen05_guardrail_trap_phase_invalid_during_alloc - $__internal_0_$__cuda_sm10x_tcgen05_guardrail_trap_col_being_dealloced_not_returned_by_alloc)
$__internal_0_$__cuda_sm10x_tcgen05_guardrail_trap_col_being_dealloced_not_returned_by_alloc:
[----:B------:R-:W-:Y:S05]  /*80c0*/  BPT.TRAP 0x1 ;  /* 0x000000040000795c */ /* 0x000fea0000300000 */
[----:B------:R-:W-:-:S04]  /*80d0*/  HFMA2 R3, -RZ, RZ, 0, 0 ;  /* 0x00000000ff037431 */ /* 0x000fc800000001ff */
[----:B------:R-:W-:Y:S05]  /*80e0*/  RET.REL.NODEC R2 `(_ZN7cutlass13device_kernelINS_4gemm6kernel13GemmUniversalIN4cute5tupleIJiiiiEEENS1_10collective13CollectiveMmaINS1_35MainloopSm100TmaUmmaWarpSpecializedILi4ELi2ELi4ENS5_IJNS4_1CILi1EEESB_SB_EEEEENS5_IJNSA_ILi128EEENSA_ILi64EEESE_EEENS_10bfloat16_tENS5_IJSB_llEEESH_SI_NS4_8TiledMMAINS4_8MMA_AtomIJNS4_20SM100_MMA_F16BF16_SSISH_SH_fLi128ELi64ELNS4_4UMMA5MajorE1ELSN_1ELNSM_7ScaleInE0ELSO_0EEEEEENS4_6LayoutISC_NS5_IJNSA_ILi0EEESS_SS_EEEEENS5_IJNS4_10UnderscoreESV_SV_EEEEENS4_13SM90_TMA_LOADENS4_14ComposedLayoutINS4_7SwizzleILi3ELi4ELi3EEENS4_18smem_ptr_flag_bitsILi16EEENSR_INS5_IJSF_NSA_ILi8EEEEEENS5_IJSB_SF_EEEEEEEvNS4_8identityESY_S18_vS19_EENS_8epilogue10collective18CollectiveEpilogueINS1B_23Sm100TmaWarpSpecializedILi3ELi2ELi32ELb1ELb0EEEJSG_NS5_IJNSR_ISE_SB_EENSR_INSA_ILi32EEESB_EEEEESH_NS5_IJlSB_lEEESH_S1K_NS1B_6fusion15FusionCallbacksIS1F_NS1L_17LinearCombinationISH_fSH_fLNS_15FloatRoundStyleE2EEESG_S1J_JEEENS4_5SM1004TMEM4LOAD26SM100_TMEM_LOAD_32dp32b32xESY_NSZ_INS10_ILi2ELi4ELi3EEES13_NSR_INS5_IJS14_S1H_EEENS5_IJS1H_SB_EEEEEEENS4_39AutoVectorizingCopyWithAssumedAlignmentILi128EEENS4_14SM90_TMA_STOREES1Z_S21_S21_EEEvvEEEEvNT_6ParamsE) ;  /* 0xffffff7c02c47950 */ /* 0x000fea0003c3ffff */
        .weak           $__internal_1_$__cuda_sm10x_tcgen05_guardrail_trap_phase_invalid_during_alloc
        .type           $__internal_1_$__cuda_sm10x_tcgen05_guardrail_trap_phase_invalid_during_alloc,@function
        .size           $__internal_1_$__cuda_sm10x_tcgen05_guardrail_trap_phase_invalid_during_alloc,($__internal_2_$__cuda_sm10x_tcgen05_guardrail_trap_unallocated_columns_being_dealloced - $__internal_1_$__cuda_sm10x_tcgen05_guardrail_trap_phase_invalid_during_alloc)
$__internal_1_$__cuda_sm10x_tcgen05_guardrail_trap_phase_invalid_during_alloc:
[----:B------:R-:W-:Y:S05]  /*80f0*/  BPT.TRAP 0x1 ;  /* 0x000000040000795c */ /* 0x000fea0000300000 */
[----:B------:R-:W-:-:S04]  /*8100*/  MOV R3, 0x0 ;  /* 0x0000000000037802 */ /* 0x000fc80000000f00 */
[----:B------:R-:W-:Y:S05]  /*8110*/  RET.REL.NODEC R2 `(_ZN7cutlass13device_kernelINS_4gemm6kernel13GemmUniversalIN4cute5tupleIJiiiiEEENS1_10collective13CollectiveMmaINS1_35MainloopSm100TmaUmmaWarpSpecializedILi4ELi2ELi4ENS5_IJNS4_1CILi1EEESB_SB_EEEEENS5_IJNSA_ILi128EEENSA_ILi64EEESE_EEENS_10bfloat16_tENS5_IJSB_llEEESH_SI_NS4_8TiledMMAINS4_8MMA_AtomIJNS4_20SM100_MMA_F16BF16_SSISH_SH_fLi128ELi64ELNS4_4UMMA5MajorE1ELSN_1ELNSM_7ScaleInE0ELSO_0EEEEEENS4_6LayoutISC_NS5_IJNSA_ILi0EEESS_SS_EEEEENS5_IJNS4_10UnderscoreESV_SV_EEEEENS4_13SM90_TMA_LOADENS4_14ComposedLayoutINS4_7SwizzleILi3ELi4ELi3EEENS4_18smem_ptr_flag_bitsILi16EEENSR_INS5_IJSF_NSA_ILi8EEEEEENS5_IJSB_SF_EEEEEEEvNS4_8identityESY_S18_vS19_EENS_8epilogue10collective18CollectiveEpilogueINS1B_23Sm100TmaWarpSpecializedILi3ELi2ELi32ELb1ELb0EEEJSG_NS5_IJNSR_ISE_SB_EENSR_INSA_ILi32EEESB_EEEEESH_NS5_IJlSB_lEEESH_S1K_NS1B_6fusion15FusionCallbacksIS1F_NS1L_17LinearCombinationISH_fSH_fLNS_15FloatRoundStyleE2EEESG_S1J_JEEENS4_5SM1004TMEM4LOAD26SM100_TMEM_LOAD_32dp32b32xESY_NSZ_INS10_ILi2ELi4ELi3EEES13_NSR_INS5_IJS14_S1H_EEENS5_IJS1H_SB_EEEEEEENS4_39AutoVectorizingCopyWithAssumedAlignmentILi128EEENS4_14SM90_TMA_STOREES1Z_S21_S21_EEEvvEEEEvNT_6ParamsE) ;  /* 0xffffff7c02b87950 */ /* 0x000fea0003c3ffff */
        .weak           $__internal_2_$__cuda_sm10x_tcgen05_guardrail_trap_unallocated_columns_being_dealloced
        .type           $__internal_2_$__cuda_sm10x_tcgen05_guardrail_trap_unallocated_columns_being_dealloced,@function
        .size           $__internal_2_$__cuda_sm10x_tcgen05_guardrail_trap_unallocated_columns_being_dealloced,(.L_x_154 - $__internal_2_$__cuda_sm10x_tcgen05_guardrail_trap_unallocated_columns_being_dealloced)
$__internal_2_$__cuda_sm10x_tcgen05_guardrail_trap_unallocated_columns_being_dealloced:
[----:B------:R-:W-:Y:S05]  /*8120*/  BPT.TRAP 0x1 ;  /* 0x000000040000795c */ /* 0x000fea0000300000 */
[----:B------:R-:W-:-:S04]  /*8130*/  HFMA2 R3, -RZ, RZ, 0, 0 ;  /* 0x00000000ff037431 */ /* 0x000fc800000001ff */
[----:B------:R-:W-:Y:S05]  /*8140*/  RET.REL.NODEC R2 `(_ZN7cutlass13device_kernelINS_4gemm6kernel13GemmUniversalIN4cute5tupleIJiiiiEEENS1_10collective13CollectiveMmaINS1_35MainloopSm100TmaUmmaWarpSpecializedILi4ELi2ELi4ENS5_IJNS4_1CILi1EEESB_SB_EEEEENS5_IJNSA_ILi128EEENSA_ILi64EEESE_EEENS_10bfloat16_tENS5_IJSB_llEEESH_SI_NS4_8TiledMMAINS4_8MMA_AtomIJNS4_20SM100_MMA_F16BF16_SSISH_SH_fLi128ELi64ELNS4_4UMMA5MajorE1ELSN_1ELNSM_7ScaleInE0ELSO_0EEEEEENS4_6LayoutISC_NS5_IJNSA_ILi0EEESS_SS_EEEEENS5_IJNS4_10UnderscoreESV_SV_EEEEENS4_13SM90_TMA_LOADENS4_14ComposedLayoutINS4_7SwizzleILi3ELi4ELi3EEENS4_18smem_ptr_flag_bitsILi16EEENSR_INS5_IJSF_NSA_ILi8EEEEEENS5_IJSB_SF_EEEEEEEvNS4_8identityESY_S18_vS19_EENS_8epilogue10collective18CollectiveEpilogueINS1B_23Sm100TmaWarpSpecializedILi3ELi2ELi32ELb1ELb0EEEJSG_NS5_IJNSR_ISE_SB_EENSR_INSA_ILi32EEESB_EEEEESH_NS5_IJlSB_lEEESH_S1K_NS1B_6fusion15FusionCallbacksIS1F_NS1L_17LinearCombinationISH_fSH_fLNS_15FloatRoundStyleE2EEESG_S1J_JEEENS4_5SM1004TMEM4LOAD26SM100_TMEM_LOAD_32dp32b32xESY_NSZ_INS10_ILi2ELi4ELi3EEES13_NSR_INS5_IJS14_S1H_EEENS5_IJS1H_SB_EEEEEEENS4_39AutoVectorizingCopyWithAssumedAlignmentILi128EEENS4_14SM90_TMA_STOREES1Z_S21_S21_EEEvvEEEEvNT_6ParamsE) ;  /* 0xffffff7c02ac7950 */ /* 0x000fea0003c3ffff */
.L_x_153:
[----:B------:R-:W-:-:S00]  /*8150*/  BRA `(.L_x_153) ;  /* 0xfffffffc00fc7947 */ /* 0x000fc0000383ffff */
[----:B------:R-:W-:-:S00]  /*8160*/  NOP ;  /* 0x0000000000007918 */ /* 0x000fc00000000000 */
        /* <DEDUP_REMOVED lines=9> */
.L_x_154:


//--------------------- .nv.global.init           --------------------------
	.section	.nv.global.init,"aw",@progbits
.nv.global.init:
	.type		$str$27,@object
	.size		$str$27,($str$28 - $str$27)
$str$27:
        /*0000*/ 	.byte	0x28, 0x61, 0x64, 0x64, 0x72, 0x65, 0x73, 0x73, 0x20, 0x26, 0x20, 0x6d, 0x61, 0x73, 0x6b, 0x29
        /*0010*/ 	.byte	0x20, 0x3d, 0x3d, 0x20, 0x30, 0x00
	.type		$str$28,@object
	.size		$str$28,($str$26 - $str$28)
$str$28:
        /*0016*/ 	.byte	0x2f, 0x74, 0x6d, 0x70, 0x2f, 0x63, 0x75, 0x74, 0x6c, 0x61, 0x73, 0x73, 0x5f, 0x73, 0x77, 0x65
        /*0026*/ 	.byte	0x65, 0x70, 0x5f, 0x73, 0x72, 0x63, 0x2f, 0x69, 0x6e, 0x63, 0x6c, 0x75, 0x64, 0x65, 0x2f, 0x63
        /*0036*/ 	.byte	0x75, 0x74, 0x65, 0x2f, 0x70, 0x6f, 0x69, 0x6e, 0x74, 0x65, 0x72, 0x5f, 0x66, 0x6c, 0x61, 0x67
        /*0046*/ 	.byte	0x67, 0x65, 0x64, 0x2e, 0x68, 0x70, 0x70, 0x00
	.type		$str$26,@object
	.size		$str$26,($str$25 - $str$26)
$str$26:
        /*004e*/ 	.byte	0x2f, 0x74, 0x6d, 0x70, 0x2f, 0x63, 0x75, 0x74, 0x6c, 0x61, 0x73, 0x73, 0x5f, 0x73, 0x77, 0x65
        /*005e*/ 	.byte	0x65, 0x70, 0x5f, 0x73, 0x72, 0x63, 0x2f, 0x69, 0x6e, 0x63, 0x6c, 0x75, 0x64, 0x65, 0x2f, 0x63
        /*006e*/ 	.byte	0x75, 0x74, 0x65, 0x2f, 0x61, 0x74, 0x6f, 0x6d, 0x2f, 0x63, 0x6f, 0x70, 0x79, 0x5f, 0x74, 0x72
        /*007e*/ 	.byte	0x61, 0x69, 0x74, 0x73, 0x5f, 0x73, 0x6d, 0x31, 0x30, 0x30, 0x2e, 0x68, 0x70, 0x70, 0x00
	.type		$str$25,@object
	.size		$str$25,(__unnamed_1 - $str$25)
$str$25:
        /*008d*/ 	.byte	0x28, 0x28, 0x75, 0x69, 0x6e, 0x74, 0x33, 0x32, 0x5f, 0x74, 0x28, 0x74, 0x68, 0x72, 0x65, 0x61
        /*009d*/ 	.byte	0x64, 0x49, 0x64, 0x78, 0x2e, 0x78, 0x29, 0x20, 0x2f, 0x20, 0x33, 0x32, 0x29, 0x20, 0x25, 0x20
        /*00ad*/ 	.byte	0x34, 0x29, 0x20, 0x3d, 0x3d, 0x20, 0x28, 0x28, 0x28, 0x74, 0x6d, 0x65, 0x6d, 0x5f, 0x61, 0x64
        /*00bd*/ 	.byte	0x64, 0x72, 0x20, 0x3e, 0x3e, 0x20, 0x31, 0x36, 0x29, 0x20, 0x2f, 0x20, 0x33, 0x32, 0x29, 0x20
        /*00cd*/ 	.byte	0x25, 0x20, 0x34, 0x29, 0x00
	.type		__unnamed_1,@object
	.size		__unnamed_1,(__unnamed_2 - __unnamed_1)
__unnamed_1:
        /*00d2*/ 	.byte	0x61, 0x75, 0x74, 0x6f, 0x20, 0x63, 0x75, 0x74, 0x65, 0x3a, 0x3a, 0x61, 0x73, 0x5f, 0x70, 0x6f
        /* <DEDUP_REMOVED lines=24> */
        /*0262*/ 	.byte	0x34, 0x30, 0x39, 0x36, 0x3e, 0x3e, 0x3e, 0x3e, 0x5d, 0x00
	.type		__unnamed_2,@object
	.size		__unnamed_2,(.L_2 - __unnamed_2)
__unnamed_2:
        /* <DEDUP_REMOVED lines=42> */
        /*050c*/ 	.byte	0x3e, 0x3e, 0x5d, 0x00
.L_2:


//--------------------- .nv.shared._ZN7cutlass13device_kernelINS_4gemm6kernel13GemmUniversalIN4cute5tupleIJiiiiEEENS1_10collective13CollectiveMmaINS1_35MainloopSm100TmaUmmaWarpSpecializedILi4ELi2ELi4ENS5_IJNS4_1CILi1EEESB_SB_EEEEENS5_IJNSA_ILi128EEENSA_ILi64EEESE_EEENS_10bfloat16_tENS5_IJSB_llEEESH_SI_NS4_8TiledMMAINS4_8MMA_AtomIJNS4_20SM100_MMA_F16BF16_SSISH_SH_fLi128ELi64ELNS4_4UMMA5MajorE1ELSN_1ELNSM_7ScaleInE0ELSO_0EEEEEENS4_6LayoutISC_NS5_IJNSA_ILi0EEESS_SS_EEEEENS5_IJNS4_10UnderscoreESV_SV_EEEEENS4_13SM90_TMA_LOADENS4_14ComposedLayoutINS4_7SwizzleILi3ELi4ELi3EEENS4_18smem_ptr_flag_bitsILi16EEENSR_INS5_IJSF_NSA_ILi8EEEEEENS5_IJSB_SF_EEEEEEEvNS4_8identityESY_S18_vS19_EENS_8epilogue10collective18CollectiveEpilogueINS1B_23Sm100TmaWarpSpecializedILi3ELi2ELi32ELb1ELb0EEEJSG_NS5_IJNSR_ISE_SB_EENSR_INSA_ILi32EEESB_EEEEESH_NS5_IJlSB_lEEESH_S1K_NS1B_6fusion15FusionCallbacksIS1F_NS1L_17LinearCombinationISH_fSH_fLNS_15FloatRoundStyleE2EEESG_S1J_JEEENS4_5SM1004TMEM4LOAD26SM100_TMEM_LOAD_32dp32b32xESY_NSZ_INS10_ILi2ELi4ELi3EEES13_NSR_INS5_IJS14_S1H_EEENS5_IJS1H_SB_EEEEEEENS4_39AutoVectorizingCopyWithAssumedAlignmentILi128EEENS4_14SM90_TMA_STOREES1Z_S21_S21_EEEvvEEEEvNT_6ParamsE --------------------------
	.section	.nv.shared._ZN7cutlass13device_kernelINS_4gemm6kernel13GemmUniversalIN4cute5tupleIJiiiiEEENS1_10collective13CollectiveMmaINS1_35MainloopSm100TmaUmmaWarpSpecializedILi4ELi2ELi4ENS5_IJNS4_1CILi1EEESB_SB_EEEEENS5_IJNSA_ILi128EEENSA_ILi64EEESE_EEENS_10bfloat16_tENS5_IJSB_llEEESH_SI_NS4_8TiledMMAINS4_8MMA_AtomIJNS4_20SM100_MMA_F16BF16_SSISH_SH_fLi128ELi64ELNS4_4UMMA5MajorE1ELSN_1ELNSM_7ScaleInE0ELSO_0EEEEEENS4_6LayoutISC_NS5_IJNSA_ILi0EEESS_SS_EEEEENS5_IJNS4_10UnderscoreESV_SV_EEEEENS4_13SM90_TMA_LOADENS4_14ComposedLayoutINS4_7SwizzleILi3ELi4ELi3EEENS4_18smem_ptr_flag_bitsILi16EEENSR_INS5_IJSF_NSA_ILi8EEEEEENS5_IJSB_SF_EEEEEEEvNS4_8identityESY_S18_vS19_EENS_8epilogue10collective18CollectiveEpilogueINS1B_23Sm100TmaWarpSpecializedILi3ELi2ELi32ELb1ELb0EEEJSG_NS5_IJNSR_ISE_SB_EENSR_INSA_ILi32EEESB_EEEEESH_NS5_IJlSB_lEEESH_S1K_NS1B_6fusion15FusionCallbacksIS1F_NS1L_17LinearCombinationISH_fSH_fLNS_15FloatRoundStyleE2EEESG_S1J_JEEENS4_5SM1004TMEM4LOAD26SM100_TMEM_LOAD_32dp32b32xESY_NSZ_INS10_ILi2ELi4ELi3EEES13_NSR_INS5_IJS14_S1H_EEENS5_IJS1H_SB_EEEEEEENS4_39AutoVectorizingCopyWithAssumedAlignmentILi128EEENS4_14SM90_TMA_STOREES1Z_S21_S21_EEEvvEEEEvNT_6ParamsE,"aw",@nobits
	.sectionflags	@""
	.align	16
	.zero		1024


//--------------------- .nv.shared.reserved.0     --------------------------
	.section	.nv.shared.reserved.0,"aw",@nobits
	.weak		__nv_reservedSMEM_offset_0_alias
	.size		__nv_reservedSMEM_offset_0_alias, 0, 64
	.other		__nv_reservedSMEM_offset_0_alias,@"STO_CUDA_RESERVED_SHARED STV_DEFAULT"
__nv_reservedSMEM_offset_0_alias:
	.zero		0
.nv.shared.reserved.0:
	.zero		64
	.weak		__nv_reservedSMEM_tcgen05_partition
	.type		__nv_reservedSMEM_tcgen05_partition,@object
	.size		__nv_reservedSMEM_tcgen05_partition,(.L_0 - __nv_reservedSMEM_tcgen05_partition)
__nv_reservedSMEM_tcgen05_partition:
	.zero		32
.L_0:


//--------------------- .nv.global                --------------------------
	.section	.nv.global,"aw",@nobits
.nv.global:
	.type		_ZN40_INTERNAL_c16832be_4_k_cu_c3ba2cf9_332684cute1_E,@object
	.size		_ZN40_INTERNAL_c16832be_4_k_cu_c3ba2cf9_332684cute1_E,(_ZN40_INTERNAL_c16832be_4_k_cu_c3ba2cf9_332684cuda3std3__45__cpo6cbeginE - _ZN40_INTERNAL_c16832be_4_k_cu_c3ba2cf9_332684cute1_E)
_ZN40_INTERNAL_c16832be_4_k_cu_c3ba2cf9_332684cute1_E:
	.zero		1
	.type		_ZN40_INTERNAL_c16832be_4_k_cu_c3ba2cf9_332684cuda3std3__45__cpo6cbeginE,@object
	.size		_ZN40_INTERNAL_c16832be_4_k_cu_c3ba2cf9_332684cuda3std3__45__cpo6cbeginE,(_ZN40_INTERNAL_c16832be_4_k_cu_c3ba2cf9_332684cuda3std3__48in_placeE - _ZN40_INTERNAL_c16832be_4_k_cu_c3ba2cf9_332684cuda3std3__45__cpo6cbeginE)
_ZN40_INTERNAL_c16832be_4_k_cu_c3ba2cf9_332684cuda3std3__45__cpo6cbeginE:
	.zero		1
	.type		_ZN40_INTERNAL_c16832be_4_k_cu_c3ba2cf9_332684cuda3std3__48in_placeE,@object
	.size		_ZN40_INTERNAL_c16832be_4_k_cu_c3ba2cf9_332684cuda3std3__48in_placeE,(_ZN40_INTERNAL_c16832be_4_k_cu_c3ba2cf9_332684cuda3std6ranges3__45__cpo9iter_moveE - _ZN40_INTERNAL_c16832be_4_k_cu_c3ba2cf9_332684cuda3std3__48in_placeE)
_ZN40_INTERNAL_c16832be_4_k_cu_c3ba2cf9_332684cuda3std3__48in_placeE:
	.zero		1
	.type		_ZN40_INTERNAL_c16832be_4_k_cu_c3ba2cf9_332684cuda3std6ranges3__45__cpo9iter_moveE,@object
	.size		_ZN40_INTERNAL_c16832be_4_k_cu_c3ba2cf9_332684cuda3std6ranges3__45__cpo9iter_moveE,(_ZN40_INTERNAL_c16832be_4_k_cu_c3ba2cf9_332684cuda3std3__45__cpo5beginE - _ZN40_INTERNAL_c16832be_4_k_cu_c3ba2cf9_332684cuda3std6ranges3__45__cpo9iter_moveE)
_ZN40_INTERNAL_c16832be_4_k_cu_c3ba2cf9_332684cuda3std6ranges3__45__cpo9iter_moveE:
	.zero		1
	.type		_ZN40_INTERNAL_c16832be_4_k_cu_c3ba2cf9_332684cuda3std3__45__cpo5beginE,@object
	.size		_ZN40_INTERNAL_c16832be_4_k_cu_c3ba2cf9_332684cuda3std3__45__cpo5beginE,(_ZN40_INTERNAL_c16832be_4_k_cu_c3ba2cf9_332684cuda3std3__442_GLOBAL__N__c16832be_4_k_cu_c3ba2cf9_332686ignoreE - _ZN40_INTERNAL_c16832be_4_k_cu_c3ba2cf9_332684cuda3std3__45__cpo5beginE)
_ZN40_INTERNAL_c16832be_4_k_cu_c3ba2cf9_332684cuda3std3__45__cpo5beginE:
	.zero		1
	.type		_ZN40_INTERNAL_c16832be_4_k_cu_c3ba2cf9_332684cuda3std3__442_GLOBAL__N__c16832be_4_k_cu_c3ba2cf9_332686ignoreE,@object
	.size		_ZN40_INTERNAL_c16832be_4_k_cu_c3ba2cf9_332684cuda3std3__442_GLOBAL__N__c16832be_4_k_cu_c3ba2cf9_332686ignoreE,(_ZN40_INTERNAL_c16832be_4_k_cu_c3ba2cf9_332684cute7productE - _ZN40_INTERNAL_c16832be_4_k_cu_c3ba2cf9_332684cuda3std3__442_GLOBAL__N__c16832be_4_k_cu_c3ba2cf9_332686ignoreE)
_ZN40_INTERNAL_c16832be_4_k_cu_c3ba2cf9_332684cuda3std3__442_GLOBAL__N__c16832be_4_k_cu_c3ba2cf9_332686ignoreE:
	.zero		1
	.type		_ZN40_INTERNAL_c16832be_4_k_cu_c3ba2cf9_332684cute7productE,@object
	.size		_ZN40_INTERNAL_c16832be_4_k_cu_c3ba2cf9_332684cute7productE,(_ZN40_INTERNAL_c16832be_4_k_cu_c3ba2cf9_332684cuda3std3__45__cpo3endE - _ZN40_INTERNAL_c16832be_4_k_cu_c3ba2cf9_332684cute7productE)
_ZN40_INTERNAL_c16832be_4_k_cu_c3ba2cf9_332684cute7productE:
	.zero		1
	.type		_ZN40_INTERNAL_c16832be_4_k_cu_c3ba2cf9_332684cuda3std3__45__cpo3endE,@object
	.size		_ZN40_INTERNAL_c16832be_4_k_cu_c3ba2cf9_332684cuda3std3__45__cpo3endE,(_ZN40_INTERNAL_c16832be_4_k_cu_c3ba2cf9_332684cuda3std3__419piecewise_constructE - _ZN40_INTERNAL_c16832be_4_k_cu_c3ba2cf9_332684cuda3std3__45__cpo3endE)
_ZN40_INTERNAL_c16832be_4_k_cu_c3ba2cf9_332684cuda3std3__45__cpo3endE:
	.zero		1
	.type		_ZN40_INTERNAL_c16832be_4_k_cu_c3ba2cf9_332684cuda3std3__419piecewise_constructE,@object
	.size		_ZN40_INTERNAL_c16832be_4_k_cu_c3ba2cf9_332684cuda3std3__419piecewise_constructE,(_ZN40_INTERNAL_c16832be_4_k_cu_c3ba2cf9_332684cuda3std3__45__cpo4cendE - _ZN40_INTERNAL_c16832be_4_k_cu_c3ba2cf9_332684cuda3std3__419piecewise_constructE)
_ZN40_INTERNAL_c16832be_4_k_cu_c3ba2cf9_332684cuda3std3__419piecewise_constructE:
	.zero		1
	.type		_ZN40_INTERNAL_c16832be_4_k_cu_c3ba2cf9_332684cuda3std3__45__cpo4cendE,@object
	.size		_ZN40_INTERNAL_c16832be_4_k_cu_c3ba2cf9_332684cuda3std3__45__cpo4cendE,(_ZN40_INTERNAL_c16832be_4_k_cu_c3ba2cf9_332684cuda3std6ranges3__45__cpo4swapE - _ZN40_INTERNAL_c16832be_4_k_cu_c3ba2cf9_332684cuda3std3__45__cpo4cendE)
_ZN40_INTERNAL_c16832be_4_k_cu_c3ba2cf9_332684cuda3std3__45__cpo4cendE:
	.zero		1
	.type		_ZN40_INTERNAL_c16832be_4_k_cu_c3ba2cf9_332684cuda3std6ranges3__45__cpo4swapE,@object
	.size		_ZN40_INTERNAL_c16832be_4_k_cu_c3ba2cf9_332684cuda3std6ranges3__45__cpo4swapE,(.L_10 - _ZN40_INTERNAL_c16832be_4_k_cu_c3ba2cf9_332684cuda3std6ranges3__45__cpo4swapE)
_ZN40_INTERNAL_c16832be_4_k_cu_c3ba2cf9_332684cuda3std6ranges3__45__cpo4swapE:
	.zero		1
.L_10:


//--------------------- .nv.constant0._ZN7cutlass13device_kernelINS_4gemm6kernel13GemmUniversalIN4cute5tupleIJiiiiEEENS1_10collective13CollectiveMmaINS1_35MainloopSm100TmaUmmaWarpSpecializedILi4ELi2ELi4ENS5_IJNS4_1CILi1EEESB_SB_EEEEENS5_IJNSA_ILi128EEENSA_ILi64EEESE_EEENS_10bfloat16_tENS5_IJSB_llEEESH_SI_NS4_8TiledMMAINS4_8MMA_AtomIJNS4_20SM100_MMA_F16BF16_SSISH_SH_fLi128ELi64ELNS4_4UMMA5MajorE1ELSN_1ELNSM_7ScaleInE0ELSO_0EEEEEENS4_6LayoutISC_NS5_IJNSA_ILi0EEESS_SS_EEEEENS5_IJNS4_10UnderscoreESV_SV_EEEEENS4_13SM90_TMA_LOADENS4_14ComposedLayoutINS4_7SwizzleILi3ELi4ELi3EEENS4_18smem_ptr_flag_bitsILi16EEENSR_INS5_IJSF_NSA_ILi8EEEEEENS5_IJSB_SF_EEEEEEEvNS4_8identityESY_S18_vS19_EENS_8epilogue10collective18CollectiveEpilogueINS1B_23Sm100TmaWarpSpecializedILi3ELi2ELi32ELb1ELb0EEEJSG_NS5_IJNSR_ISE_SB_EENSR_INSA_ILi32EEESB_EEEEESH_NS5_IJlSB_lEEESH_S1K_NS1B_6fusion15FusionCallbacksIS1F_NS1L_17LinearCombinationISH_fSH_fLNS_15FloatRoundStyleE2EEESG_S1J_JEEENS4_5SM1004TMEM4LOAD26SM100_TMEM_LOAD_32dp32b32xESY_NSZ_INS10_ILi2ELi4ELi3EEES13_NSR_INS5_IJS14_S1H_EEENS5_IJS1H_SB_EEEEEEENS4_39AutoVectorizingCopyWithAssumedAlignmentILi128EEENS4_14SM90_TMA_STOREES1Z_S21_S21_EEEvvEEEEvNT_6ParamsE --------------------------
	.section	.nv.constant0._ZN7cutlass13device_kernelINS_4gemm6kernel13GemmUniversalIN4cute5tupleIJiiiiEEENS1_10collective13CollectiveMmaINS1_35MainloopSm100TmaUmmaWarpSpecializedILi4ELi2ELi4ENS5_IJNS4_1CILi1EEESB_SB_EEEEENS5_IJNSA_ILi128EEENSA_ILi64EEESE_EEENS_10bfloat16_tENS5_IJSB_llEEESH_SI_NS4_8TiledMMAINS4_8MMA_AtomIJNS4_20SM100_MMA_F16BF16_SSISH_SH_fLi128ELi64ELNS4_4UMMA5MajorE1ELSN_1ELNSM_7ScaleInE0ELSO_0EEEEEENS4_6LayoutISC_NS5_IJNSA_ILi0EEESS_SS_EEEEENS5_IJNS4_10UnderscoreESV_SV_EEEEENS4_13SM90_TMA_LOADENS4_14ComposedLayoutINS4_7SwizzleILi3ELi4ELi3EEENS4_18smem_ptr_flag_bitsILi16EEENSR_INS5_IJSF_NSA_ILi8EEEEEENS5_IJSB_SF_EEEEEEEvNS4_8identityESY_S18_vS19_EENS_8epilogue10collective18CollectiveEpilogueINS1B_23Sm100TmaWarpSpecializedILi3ELi2ELi32ELb1ELb0EEEJSG_NS5_IJNSR_ISE_SB_EENSR_INSA_ILi32EEESB_EEEEESH_NS5_IJlSB_lEEESH_S1K_NS1B_6fusion15FusionCallbacksIS1F_NS1L_17LinearCombinationISH_fSH_fLNS_15FloatRoundStyleE2EEESG_S1J_JEEENS4_5SM1004TMEM4LOAD26SM100_TMEM_LOAD_32dp32b32xESY_NSZ_INS10_ILi2ELi4ELi3EEES13_NSR_INS5_IJS14_S1H_EEENS5_IJS1H_SB_EEEEEEENS4_39AutoVectorizingCopyWithAssumedAlignmentILi128EEENS4_14SM90_TMA_STOREES1Z_S21_S21_EEEvvEEEEvNT_6ParamsE,"a",@progbits
	.sectionflags	@""
	.align	4
.nv.constant0._ZN7cutlass13device_kernelINS_4gemm6kernel13GemmUniversalIN4cute5tupleIJiiiiEEENS1_10collective13CollectiveMmaINS1_35MainloopSm100TmaUmmaWarpSpecializedILi4ELi2ELi4ENS5_IJNS4_1CILi1EEESB_SB_EEEEENS5_IJNSA_ILi128EEENSA_ILi64EEESE_EEENS_10bfloat16_tENS5_IJSB_llEEESH_SI_NS4_8TiledMMAINS4_8MMA_AtomIJNS4_20SM100_MMA_F16BF16_SSISH_SH_fLi128ELi64ELNS4_4UMMA5MajorE1ELSN_1ELNSM_7ScaleInE0ELSO_0EEEEEENS4_6LayoutISC_NS5_IJNSA_ILi0EEESS_SS_EEEEENS5_IJNS4_10UnderscoreESV_SV_EEEEENS4_13SM90_TMA_LOADENS4_14ComposedLayoutINS4_7SwizzleILi3ELi4ELi3EEENS4_18smem_ptr_flag_bitsILi16EEENSR_INS5_IJSF_NSA_ILi8EEEEEENS5_IJSB_SF_EEEEEEEvNS4_8identityESY_S18_vS19_EENS_8epilogue10collective18CollectiveEpilogueINS1B_23Sm100TmaWarpSpecializedILi3ELi2ELi32ELb1ELb0EEEJSG_NS5_IJNSR_ISE_SB_EENSR_INSA_ILi32EEESB_EEEEESH_NS5_IJlSB_lEEESH_S1K_NS1B_6fusion15FusionCallbacksIS1F_NS1L_17LinearCombinationISH_fSH_fLNS_15FloatRoundStyleE2EEESG_S1J_JEEENS4_5SM1004TMEM4LOAD26SM100_TMEM_LOAD_32dp32b32xESY_NSZ_INS10_ILi2ELi4ELi3EEES13_NSR_INS5_IJS14_S1H_EEENS5_IJS1H_SB_EEEEEEENS4_39AutoVectorizingCopyWithAssumedAlignmentILi128EEENS4_14SM90_TMA_STOREES1Z_S21_S21_EEEvvEEEEvNT_6ParamsE:
	.zero		2944


//--------------------- SYMBOLS --------------------------

	.type		.nv.reservedSmem.offset0,@object
	.size		.nv.reservedSmem.offset0,0x4
	.type		.nv.reservedSmem.cap,@object
	.size		.nv.reservedSmem.cap,0x4
	.type		__assertfail,@function
